//
// Generated by NVIDIA NVVM Compiler
//
// Compiler Build ID: CL-36424714
// Cuda compilation tools, release 13.0, V13.0.88
// Based on NVVM 20.0.0
//

.version 9.0
.target sm_100
.address_size 64

	// .globl	_Z32gemm_half_q_half_alt_4bit_kernelPK7__half2PKjP6__halfPKS4_S3_PKiiii
// _ZZ32gemm_half_q_half_alt_4bit_kernelPK7__half2PKjP6__halfPKS4_S3_PKiiiiE8blockvec has been demoted
// _ZZ32gemm_half_q_half_alt_4bit_kernelPK7__half2PKjP6__halfPKS4_S3_PKiiiiE4deq2 has been demoted
// _ZZ32gemm_half_q_half_alt_8bit_kernelPK7__half2PKjP6__halfPKS4_S3_PKiiiiE8blockvec has been demoted

.visible .entry _Z32gemm_half_q_half_alt_4bit_kernelPK7__half2PKjP6__halfPKS4_S3_PKiiii(
	.param .u64 .ptr .align 1 _Z32gemm_half_q_half_alt_4bit_kernelPK7__half2PKjP6__halfPKS4_S3_PKiiii_param_0,
	.param .u64 .ptr .align 1 _Z32gemm_half_q_half_alt_4bit_kernelPK7__half2PKjP6__halfPKS4_S3_PKiiii_param_1,
	.param .u64 .ptr .align 1 _Z32gemm_half_q_half_alt_4bit_kernelPK7__half2PKjP6__halfPKS4_S3_PKiiii_param_2,
	.param .u64 .ptr .align 1 _Z32gemm_half_q_half_alt_4bit_kernelPK7__half2PKjP6__halfPKS4_S3_PKiiii_param_3,
	.param .u64 .ptr .align 1 _Z32gemm_half_q_half_alt_4bit_kernelPK7__half2PKjP6__halfPKS4_S3_PKiiii_param_4,
	.param .u64 .ptr .align 1 _Z32gemm_half_q_half_alt_4bit_kernelPK7__half2PKjP6__halfPKS4_S3_PKiiii_param_5,
	.param .u32 _Z32gemm_half_q_half_alt_4bit_kernelPK7__half2PKjP6__halfPKS4_S3_PKiiii_param_6,
	.param .u32 _Z32gemm_half_q_half_alt_4bit_kernelPK7__half2PKjP6__halfPKS4_S3_PKiiii_param_7,
	.param .u32 _Z32gemm_half_q_half_alt_4bit_kernelPK7__half2PKjP6__halfPKS4_S3_PKiiii_param_8
)
{
	.reg .pred 	%p<28>;
	.reg .b16 	%rs<178>;
	.reg .b32 	%r<335>;
	.reg .b64 	%rd<77>;
	// demoted variable
	.shared .align 4 .b8 _ZZ32gemm_half_q_half_alt_4bit_kernelPK7__half2PKjP6__halfPKS4_S3_PKiiiiE8blockvec[2048];
	// demoted variable
	.shared .align 4 .b8 _ZZ32gemm_half_q_half_alt_4bit_kernelPK7__half2PKjP6__halfPKS4_S3_PKiiiiE4deq2[8192];
	ld.param.u64 	%rd14, [_Z32gemm_half_q_half_alt_4bit_kernelPK7__half2PKjP6__halfPKS4_S3_PKiiii_param_0];
	ld.param.u64 	%rd16, [_Z32gemm_half_q_half_alt_4bit_kernelPK7__half2PKjP6__halfPKS4_S3_PKiiii_param_2];
	ld.param.u64 	%rd19, [_Z32gemm_half_q_half_alt_4bit_kernelPK7__half2PKjP6__halfPKS4_S3_PKiiii_param_5];
	ld.param.u32 	%r65, [_Z32gemm_half_q_half_alt_4bit_kernelPK7__half2PKjP6__halfPKS4_S3_PKiiii_param_6];
	ld.param.u32 	%r63, [_Z32gemm_half_q_half_alt_4bit_kernelPK7__half2PKjP6__halfPKS4_S3_PKiiii_param_7];
	ld.param.u32 	%r64, [_Z32gemm_half_q_half_alt_4bit_kernelPK7__half2PKjP6__halfPKS4_S3_PKiiii_param_8];
	mov.u32 	%r1, %ctaid.y;
	shl.b32 	%r2, %r1, 3;
	sub.s32 	%r66, %r65, %r2;
	min.s32 	%r4, %r66, 8;
	mov.u32 	%r5, %ctaid.z;
	shl.b32 	%r6, %r5, 4;
	sub.s32 	%r7, %r63, %r6;
	min.s32 	%r67, %r7, 16;
	shl.b32 	%r8, %r67, 2;
	mov.u32 	%r68, %ctaid.x;
	shl.b32 	%r9, %r68, 7;
	mov.u32 	%r10, %tid.x;
	add.s32 	%r11, %r9, %r10;
	setp.ge.u32 	%p1, %r10, %r8;
	setp.lt.s32 	%p2, %r66, 1;
	or.pred  	%p3, %p1, %p2;
	@%p3 bra 	$L__BB0_3;
	shl.b32 	%r69, %r10, 2;
	mov.u32 	%r70, _ZZ32gemm_half_q_half_alt_4bit_kernelPK7__half2PKjP6__halfPKS4_S3_PKiiiiE8blockvec;
	add.s32 	%r326, %r70, %r69;
	shl.b32 	%r71, %r5, 6;
	max.s32 	%r72, %r4, 1;
	neg.s32 	%r325, %r72;
	mul.lo.s32 	%r73, %r1, %r63;
	shl.b32 	%r74, %r73, 5;
	add.s32 	%r75, %r10, %r74;
	add.s32 	%r324, %r75, %r71;
	shl.b32 	%r15, %r63, 2;
	cvta.to.global.u64 	%rd1, %rd14;
$L__BB0_2:
	mul.wide.u32 	%rd20, %r324, 4;
	add.s64 	%rd21, %rd1, %rd20;
	ld.global.nc.u32 	%r76, [%rd21];
	st.shared.u32 	[%r326], %r76;
	add.s32 	%r326, %r326, 256;
	add.s32 	%r325, %r325, 1;
	setp.ne.s32 	%p4, %r325, 0;
	add.s32 	%r324, %r324, %r15;
	@%p4 bra 	$L__BB0_2;
$L__BB0_3:
	and.b32  	%r22, %r10, 7;
	shr.u32 	%r329, %r10, 3;
	and.b32  	%r77, %r329, 15;
	// begin inline asm
	cvt.rn.f16.s32 %rs35, %r77;
	// end inline asm
	shl.b32 	%r78, %r329, 5;
	shl.b32 	%r79, %r10, 2;
	and.b32  	%r80, %r79, 28;
	or.b32  	%r81, %r78, %r80;
	mov.u32 	%r82, _ZZ32gemm_half_q_half_alt_4bit_kernelPK7__half2PKjP6__halfPKS4_S3_PKiiiiE4deq2;
	add.s32 	%r328, %r82, %r81;
	shr.u32 	%r327, %r10, 7;
$L__BB0_4:
	// begin inline asm
	cvt.rn.f16.s32 %rs36, %r327;
	// end inline asm
	// begin inline asm
	{  mov.b32 %r84, {%rs35,%rs36};}

	// end inline asm
	st.shared.u32 	[%r328], %r84;
	add.s32 	%r29, %r329, 16;
	add.s32 	%r328, %r328, 512;
	add.s32 	%r327, %r327, 1;
	setp.lt.u32 	%p5, %r329, 240;
	mov.u32 	%r329, %r29;
	@%p5 bra 	$L__BB0_4;
	setp.lt.s32 	%p6, %r66, 1;
	setp.ne.s32 	%p7, %r5, 0;
	or.pred  	%p8, %p7, %p6;
	@%p8 bra 	$L__BB0_8;
	mov.b32 	%r85, 0;
	// begin inline asm
	cvt.rn.f16.s32 %rs39, %r85;
	// end inline asm
	max.s32 	%r86, %r4, 1;
	neg.s32 	%r331, %r86;
	mul.lo.s32 	%r87, %r1, %r64;
	shl.b32 	%r88, %r87, 3;
	add.s32 	%r89, %r10, %r88;
	add.s32 	%r330, %r89, %r9;
	cvta.to.global.u64 	%rd2, %rd16;
$L__BB0_7:
	mul.wide.s32 	%rd22, %r330, 2;
	add.s64 	%rd23, %rd2, %rd22;
	st.global.u16 	[%rd23], %rs39;
	add.s32 	%r331, %r331, 1;
	setp.ne.s32 	%p9, %r331, 0;
	add.s32 	%r330, %r330, %r64;
	@%p9 bra 	$L__BB0_7;
$L__BB0_8:
	bar.sync 	0;
	mul.lo.s32 	%r38, %r64, %r6;
	setp.lt.s32 	%p10, %r7, 1;
	mov.b16 	%rs170, 0;
	mov.u16 	%rs171, %rs170;
	mov.u16 	%rs172, %rs170;
	mov.u16 	%rs173, %rs170;
	mov.u16 	%rs174, %rs170;
	mov.u16 	%rs175, %rs170;
	mov.u16 	%rs176, %rs170;
	mov.u16 	%rs177, %rs170;
	@%p10 bra 	$L__BB0_20;
	shr.s32 	%r92, %r11, 31;
	shr.u32 	%r93, %r92, 29;
	add.s32 	%r94, %r11, %r93;
	shr.s32 	%r39, %r94, 3;
	and.b32  	%r95, %r94, 1073741816;
	sub.s32 	%r96, %r11, %r95;
	shl.b32 	%r40, %r96, 2;
	shl.b32 	%r97, %r22, 2;
	add.s32 	%r41, %r82, %r97;
	shr.s32 	%r99, %r64, 31;
	shr.u32 	%r100, %r99, 29;
	add.s32 	%r101, %r64, %r100;
	shr.s32 	%r42, %r101, 3;
	mul.wide.u32 	%rd24, %r5, 512;
	cvta.to.global.u64 	%rd25, %rd19;
	add.s64 	%rd26, %rd24, %rd25;
	add.s64 	%rd76, %rd26, 16;
	add.s32 	%r334, %r38, %r11;
	mov.u32 	%r102, _ZZ32gemm_half_q_half_alt_4bit_kernelPK7__half2PKjP6__halfPKS4_S3_PKiiiiE8blockvec;
	add.s32 	%r332, %r102, 1024;
	mov.b32 	%r333, 0;
	mov.b16 	%rs170, 0;
$L__BB0_10:
	ld.param.u64 	%rd75, [_Z32gemm_half_q_half_alt_4bit_kernelPK7__half2PKjP6__halfPKS4_S3_PKiiii_param_4];
	ld.param.u64 	%rd74, [_Z32gemm_half_q_half_alt_4bit_kernelPK7__half2PKjP6__halfPKS4_S3_PKiiii_param_3];
	ld.param.u64 	%rd73, [_Z32gemm_half_q_half_alt_4bit_kernelPK7__half2PKjP6__halfPKS4_S3_PKiiii_param_1];
	setp.lt.s32 	%p11, %r66, 1;
	mul.wide.s32 	%rd27, %r334, 4;
	cvta.to.global.u64 	%rd28, %rd73;
	add.s64 	%rd29, %rd28, %rd27;
	ld.global.nc.u32 	%r47, [%rd29];
	ld.global.nc.u32 	%r119, [%rd76+-16];
	ld.global.nc.u32 	%r120, [%rd76+-12];
	mad.lo.s32 	%r121, %r119, %r64, %r11;
	cvta.to.global.u64 	%rd30, %rd74;
	mul.wide.s32 	%rd31, %r121, 2;
	add.s64 	%rd32, %rd30, %rd31;
	ld.global.nc.u16 	%rs42, [%rd32];
	mad.lo.s32 	%r122, %r120, %r64, %r11;
	mul.wide.s32 	%rd33, %r122, 2;
	add.s64 	%rd34, %rd30, %rd33;
	ld.global.nc.u16 	%rs43, [%rd34];
	// begin inline asm
	{  mov.b32 %r103, {%rs42,%rs43};}

	// end inline asm
	mad.lo.s32 	%r123, %r119, %r42, %r39;
	cvta.to.global.u64 	%rd35, %rd75;
	mul.wide.s32 	%rd36, %r123, 4;
	add.s64 	%rd37, %rd35, %rd36;
	ld.global.nc.u32 	%r124, [%rd37];
	shr.u32 	%r125, %r124, %r40;
	not.b32 	%r126, %r125;
	or.b32  	%r104, %r126, -16;
	// begin inline asm
	cvt.rn.f16.s32 %rs44, %r104;
	// end inline asm
	// begin inline asm
	{mul.f16 %rs45,%rs42,%rs44;
}
	// end inline asm
	mad.lo.s32 	%r127, %r120, %r42, %r39;
	mul.wide.s32 	%rd38, %r127, 4;
	add.s64 	%rd39, %rd35, %rd38;
	ld.global.nc.u32 	%r128, [%rd39];
	shr.u32 	%r129, %r128, %r40;
	not.b32 	%r130, %r129;
	or.b32  	%r105, %r130, -16;
	// begin inline asm
	cvt.rn.f16.s32 %rs48, %r105;
	// end inline asm
	// begin inline asm
	{mul.f16 %rs49,%rs43,%rs48;
}
	// end inline asm
	// begin inline asm
	{  mov.b32 %r106, {%rs45,%rs49};}

	// end inline asm
	ld.global.nc.u32 	%r131, [%rd76+-8];
	ld.global.nc.u32 	%r132, [%rd76+-4];
	mad.lo.s32 	%r133, %r131, %r64, %r11;
	mul.wide.s32 	%rd40, %r133, 2;
	add.s64 	%rd41, %rd30, %rd40;
	ld.global.nc.u16 	%rs54, [%rd41];
	mad.lo.s32 	%r134, %r132, %r64, %r11;
	mul.wide.s32 	%rd42, %r134, 2;
	add.s64 	%rd43, %rd30, %rd42;
	ld.global.nc.u16 	%rs55, [%rd43];
	// begin inline asm
	{  mov.b32 %r107, {%rs54,%rs55};}

	// end inline asm
	mad.lo.s32 	%r135, %r131, %r42, %r39;
	mul.wide.s32 	%rd44, %r135, 4;
	add.s64 	%rd45, %rd35, %rd44;
	ld.global.nc.u32 	%r136, [%rd45];
	shr.u32 	%r137, %r136, %r40;
	not.b32 	%r138, %r137;
	or.b32  	%r108, %r138, -16;
	// begin inline asm
	cvt.rn.f16.s32 %rs56, %r108;
	// end inline asm
	// begin inline asm
	{mul.f16 %rs57,%rs54,%rs56;
}
	// end inline asm
	mad.lo.s32 	%r139, %r132, %r42, %r39;
	mul.wide.s32 	%rd46, %r139, 4;
	add.s64 	%rd47, %rd35, %rd46;
	ld.global.nc.u32 	%r140, [%rd47];
	shr.u32 	%r141, %r140, %r40;
	not.b32 	%r142, %r141;
	or.b32  	%r109, %r142, -16;
	// begin inline asm
	cvt.rn.f16.s32 %rs60, %r109;
	// end inline asm
	// begin inline asm
	{mul.f16 %rs61,%rs55,%rs60;
}
	// end inline asm
	// begin inline asm
	{  mov.b32 %r110, {%rs57,%rs61};}

	// end inline asm
	ld.global.nc.u32 	%r143, [%rd76];
	ld.global.nc.u32 	%r144, [%rd76+4];
	mad.lo.s32 	%r145, %r143, %r64, %r11;
	mul.wide.s32 	%rd48, %r145, 2;
	add.s64 	%rd49, %rd30, %rd48;
	ld.global.nc.u16 	%rs66, [%rd49];
	mad.lo.s32 	%r146, %r144, %r64, %r11;
	mul.wide.s32 	%rd50, %r146, 2;
	add.s64 	%rd51, %rd30, %rd50;
	ld.global.nc.u16 	%rs67, [%rd51];
	// begin inline asm
	{  mov.b32 %r111, {%rs66,%rs67};}

	// end inline asm
	mad.lo.s32 	%r147, %r143, %r42, %r39;
	mul.wide.s32 	%rd52, %r147, 4;
	add.s64 	%rd53, %rd35, %rd52;
	ld.global.nc.u32 	%r148, [%rd53];
	shr.u32 	%r149, %r148, %r40;
	not.b32 	%r150, %r149;
	or.b32  	%r112, %r150, -16;
	// begin inline asm
	cvt.rn.f16.s32 %rs68, %r112;
	// end inline asm
	// begin inline asm
	{mul.f16 %rs69,%rs66,%rs68;
}
	// end inline asm
	mad.lo.s32 	%r151, %r144, %r42, %r39;
	mul.wide.s32 	%rd54, %r151, 4;
	add.s64 	%rd55, %rd35, %rd54;
	ld.global.nc.u32 	%r152, [%rd55];
	shr.u32 	%r153, %r152, %r40;
	not.b32 	%r154, %r153;
	or.b32  	%r113, %r154, -16;
	// begin inline asm
	cvt.rn.f16.s32 %rs72, %r113;
	// end inline asm
	// begin inline asm
	{mul.f16 %rs73,%rs67,%rs72;
}
	// end inline asm
	// begin inline asm
	{  mov.b32 %r114, {%rs69,%rs73};}

	// end inline asm
	ld.global.nc.u32 	%r155, [%rd76+8];
	ld.global.nc.u32 	%r156, [%rd76+12];
	mad.lo.s32 	%r157, %r155, %r64, %r11;
	mul.wide.s32 	%rd56, %r157, 2;
	add.s64 	%rd57, %rd30, %rd56;
	ld.global.nc.u16 	%rs78, [%rd57];
	mad.lo.s32 	%r158, %r156, %r64, %r11;
	mul.wide.s32 	%rd58, %r158, 2;
	add.s64 	%rd59, %rd30, %rd58;
	ld.global.nc.u16 	%rs79, [%rd59];
	// begin inline asm
	{  mov.b32 %r115, {%rs78,%rs79};}

	// end inline asm
	mad.lo.s32 	%r159, %r155, %r42, %r39;
	mul.wide.s32 	%rd60, %r159, 4;
	add.s64 	%rd61, %rd35, %rd60;
	ld.global.nc.u32 	%r160, [%rd61];
	shr.u32 	%r161, %r160, %r40;
	not.b32 	%r162, %r161;
	or.b32  	%r116, %r162, -16;
	// begin inline asm
	cvt.rn.f16.s32 %rs80, %r116;
	// end inline asm
	// begin inline asm
	{mul.f16 %rs81,%rs78,%rs80;
}
	// end inline asm
	mad.lo.s32 	%r163, %r156, %r42, %r39;
	mul.wide.s32 	%rd62, %r163, 4;
	add.s64 	%rd63, %rd35, %rd62;
	ld.global.nc.u32 	%r164, [%rd63];
	shr.u32 	%r165, %r164, %r40;
	not.b32 	%r166, %r165;
	or.b32  	%r117, %r166, -16;
	// begin inline asm
	cvt.rn.f16.s32 %rs84, %r117;
	// end inline asm
	// begin inline asm
	{mul.f16 %rs85,%rs79,%rs84;
}
	// end inline asm
	// begin inline asm
	{  mov.b32 %r118, {%rs81,%rs85};}

	// end inline asm
	@%p11 bra 	$L__BB0_19;
	setp.eq.s32 	%p12, %r66, 1;
	shl.b32 	%r199, %r47, 5;
	and.b32  	%r200, %r199, 8160;
	add.s32 	%r201, %r41, %r200;
	ld.shared.u32 	%r168, [%r201];
	// begin inline asm
	{fma.rn.f16x2 %r167,%r168,%r103,%r106;
}
	// end inline asm
	shr.u32 	%r202, %r47, 3;
	and.b32  	%r203, %r202, 8160;
	add.s32 	%r204, %r41, %r203;
	ld.shared.u32 	%r172, [%r204];
	// begin inline asm
	{fma.rn.f16x2 %r171,%r172,%r107,%r110;
}
	// end inline asm
	shr.u32 	%r205, %r47, 11;
	and.b32  	%r206, %r205, 8160;
	add.s32 	%r207, %r41, %r206;
	ld.shared.u32 	%r176, [%r207];
	// begin inline asm
	{fma.rn.f16x2 %r175,%r176,%r111,%r114;
}
	// end inline asm
	shr.u32 	%r208, %r47, 19;
	and.b32  	%r209, %r208, 8160;
	add.s32 	%r210, %r41, %r209;
	ld.shared.u32 	%r180, [%r210];
	// begin inline asm
	{fma.rn.f16x2 %r179,%r180,%r115,%r118;
}
	// end inline asm
	ld.shared.u32 	%r185, [%r332+-1024];
	mov.b32 	%r186, 0;
	// begin inline asm
	{fma.rn.f16x2 %r183,%r167,%r185,%r186;
}
	// end inline asm
	ld.shared.u32 	%r189, [%r332+-1020];
	// begin inline asm
	{fma.rn.f16x2 %r187,%r171,%r189,%r183;
}
	// end inline asm
	ld.shared.u32 	%r193, [%r332+-1016];
	// begin inline asm
	{fma.rn.f16x2 %r191,%r175,%r193,%r187;
}
	// end inline asm
	ld.shared.u32 	%r197, [%r332+-1012];
	// begin inline asm
	{fma.rn.f16x2 %r195,%r179,%r197,%r191;
}
	// end inline asm
	mov.b32 	{%rs91, %rs92}, %r195;
	// begin inline asm
	{add.f16 %rs90,%rs91,%rs92;
}
	// end inline asm
	// begin inline asm
	{add.f16 %rs170,%rs170,%rs90;
}
	// end inline asm
	@%p12 bra 	$L__BB0_19;
	setp.eq.s32 	%p13, %r66, 2;
	ld.shared.u32 	%r213, [%r332+-768];
	mov.b32 	%r214, 0;
	// begin inline asm
	{fma.rn.f16x2 %r211,%r167,%r213,%r214;
}
	// end inline asm
	ld.shared.u32 	%r217, [%r332+-764];
	// begin inline asm
	{fma.rn.f16x2 %r215,%r171,%r217,%r211;
}
	// end inline asm
	ld.shared.u32 	%r221, [%r332+-760];
	// begin inline asm
	{fma.rn.f16x2 %r219,%r175,%r221,%r215;
}
	// end inline asm
	ld.shared.u32 	%r225, [%r332+-756];
	// begin inline asm
	{fma.rn.f16x2 %r223,%r179,%r225,%r219;
}
	// end inline asm
	mov.b32 	{%rs97, %rs98}, %r223;
	// begin inline asm
	{add.f16 %rs96,%rs97,%rs98;
}
	// end inline asm
	// begin inline asm
	{add.f16 %rs171,%rs171,%rs96;
}
	// end inline asm
	@%p13 bra 	$L__BB0_19;
	setp.eq.s32 	%p14, %r66, 3;
	ld.shared.u32 	%r229, [%r332+-512];
	mov.b32 	%r230, 0;
	// begin inline asm
	{fma.rn.f16x2 %r227,%r167,%r229,%r230;
}
	// end inline asm
	ld.shared.u32 	%r233, [%r332+-508];
	// begin inline asm
	{fma.rn.f16x2 %r231,%r171,%r233,%r227;
}
	// end inline asm
	ld.shared.u32 	%r237, [%r332+-504];
	// begin inline asm
	{fma.rn.f16x2 %r235,%r175,%r237,%r231;
}
	// end inline asm
	ld.shared.u32 	%r241, [%r332+-500];
	// begin inline asm
	{fma.rn.f16x2 %r239,%r179,%r241,%r235;
}
	// end inline asm
	mov.b32 	{%rs103, %rs104}, %r239;
	// begin inline asm
	{add.f16 %rs102,%rs103,%rs104;
}
	// end inline asm
	// begin inline asm
	{add.f16 %rs172,%rs172,%rs102;
}
	// end inline asm
	@%p14 bra 	$L__BB0_19;
	setp.eq.s32 	%p15, %r66, 4;
	ld.shared.u32 	%r245, [%r332+-256];
	mov.b32 	%r246, 0;
	// begin inline asm
	{fma.rn.f16x2 %r243,%r167,%r245,%r246;
}
	// end inline asm
	ld.shared.u32 	%r249, [%r332+-252];
	// begin inline asm
	{fma.rn.f16x2 %r247,%r171,%r249,%r243;
}
	// end inline asm
	ld.shared.u32 	%r253, [%r332+-248];
	// begin inline asm
	{fma.rn.f16x2 %r251,%r175,%r253,%r247;
}
	// end inline asm
	ld.shared.u32 	%r257, [%r332+-244];
	// begin inline asm
	{fma.rn.f16x2 %r255,%r179,%r257,%r251;
}
	// end inline asm
	mov.b32 	{%rs109, %rs110}, %r255;
	// begin inline asm
	{add.f16 %rs108,%rs109,%rs110;
}
	// end inline asm
	// begin inline asm
	{add.f16 %rs173,%rs173,%rs108;
}
	// end inline asm
	@%p15 bra 	$L__BB0_19;
	setp.eq.s32 	%p16, %r66, 5;
	ld.shared.u32 	%r261, [%r332];
	mov.b32 	%r262, 0;
	// begin inline asm
	{fma.rn.f16x2 %r259,%r167,%r261,%r262;
}
	// end inline asm
	ld.shared.u32 	%r265, [%r332+4];
	// begin inline asm
	{fma.rn.f16x2 %r263,%r171,%r265,%r259;
}
	// end inline asm
	ld.shared.u32 	%r269, [%r332+8];
	// begin inline asm
	{fma.rn.f16x2 %r267,%r175,%r269,%r263;
}
	// end inline asm
	ld.shared.u32 	%r273, [%r332+12];
	// begin inline asm
	{fma.rn.f16x2 %r271,%r179,%r273,%r267;
}
	// end inline asm
	mov.b32 	{%rs115, %rs116}, %r271;
	// begin inline asm
	{add.f16 %rs114,%rs115,%rs116;
}
	// end inline asm
	// begin inline asm
	{add.f16 %rs174,%rs174,%rs114;
}
	// end inline asm
	@%p16 bra 	$L__BB0_19;
	setp.eq.s32 	%p17, %r66, 6;
	ld.shared.u32 	%r277, [%r332+256];
	mov.b32 	%r278, 0;
	// begin inline asm
	{fma.rn.f16x2 %r275,%r167,%r277,%r278;
}
	// end inline asm
	ld.shared.u32 	%r281, [%r332+260];
	// begin inline asm
	{fma.rn.f16x2 %r279,%r171,%r281,%r275;
}
	// end inline asm
	ld.shared.u32 	%r285, [%r332+264];
	// begin inline asm
	{fma.rn.f16x2 %r283,%r175,%r285,%r279;
}
	// end inline asm
	ld.shared.u32 	%r289, [%r332+268];
	// begin inline asm
	{fma.rn.f16x2 %r287,%r179,%r289,%r283;
}
	// end inline asm
	mov.b32 	{%rs121, %rs122}, %r287;
	// begin inline asm
	{add.f16 %rs120,%rs121,%rs122;
}
	// end inline asm
	// begin inline asm
	{add.f16 %rs175,%rs175,%rs120;
}
	// end inline asm
	@%p17 bra 	$L__BB0_19;
	setp.eq.s32 	%p18, %r66, 7;
	ld.shared.u32 	%r293, [%r332+512];
	mov.b32 	%r294, 0;
	// begin inline asm
	{fma.rn.f16x2 %r291,%r167,%r293,%r294;
}
	// end inline asm
	ld.shared.u32 	%r297, [%r332+516];
	// begin inline asm
	{fma.rn.f16x2 %r295,%r171,%r297,%r291;
}
	// end inline asm
	ld.shared.u32 	%r301, [%r332+520];
	// begin inline asm
	{fma.rn.f16x2 %r299,%r175,%r301,%r295;
}
	// end inline asm
	ld.shared.u32 	%r305, [%r332+524];
	// begin inline asm
	{fma.rn.f16x2 %r303,%r179,%r305,%r299;
}
	// end inline asm
	mov.b32 	{%rs127, %rs128}, %r303;
	// begin inline asm
	{add.f16 %rs126,%rs127,%rs128;
}
	// end inline asm
	// begin inline asm
	{add.f16 %rs176,%rs176,%rs126;
}
	// end inline asm
	@%p18 bra 	$L__BB0_19;
	ld.shared.u32 	%r309, [%r332+768];
	mov.b32 	%r310, 0;
	// begin inline asm
	{fma.rn.f16x2 %r307,%r167,%r309,%r310;
}
	// end inline asm
	ld.shared.u32 	%r313, [%r332+772];
	// begin inline asm
	{fma.rn.f16x2 %r311,%r171,%r313,%r307;
}
	// end inline asm
	ld.shared.u32 	%r317, [%r332+776];
	// begin inline asm
	{fma.rn.f16x2 %r315,%r175,%r317,%r311;
}
	// end inline asm
	ld.shared.u32 	%r321, [%r332+780];
	// begin inline asm
	{fma.rn.f16x2 %r319,%r179,%r321,%r315;
}
	// end inline asm
	mov.b32 	{%rs133, %rs134}, %r319;
	// begin inline asm
	{add.f16 %rs132,%rs133,%rs134;
}
	// end inline asm
	// begin inline asm
	{add.f16 %rs177,%rs177,%rs132;
}
	// end inline asm
$L__BB0_19:
	add.s32 	%r334, %r334, %r64;
	add.s32 	%r333, %r333, 4;
	add.s32 	%r332, %r332, 16;
	add.s64 	%rd76, %rd76, 32;
	setp.lt.s32 	%p19, %r333, %r8;
	@%p19 bra 	$L__BB0_10;
$L__BB0_20:
	setp.gt.s32 	%p20, %r66, 0;
	@%p20 bra 	$L__BB0_21;
	bra.uni 	$L__BB0_29;
$L__BB0_21:
	mad.lo.s32 	%r323, %r2, %r64, %r11;
	mul.wide.s32 	%rd65, %r323, 2;
	add.s64 	%rd64, %rd16, %rd65;
	// begin inline asm
	{ atom.add.noftz.f16 %rs138,[%rd64],%rs170; }

	// end inline asm
	setp.eq.s32 	%p21, %r66, 1;
	@%p21 bra 	$L__BB0_29;
	mul.wide.s32 	%rd7, %r64, 2;
	add.s64 	%rd66, %rd64, %rd7;
	// begin inline asm
	{ atom.add.noftz.f16 %rs140,[%rd66],%rs171; }

	// end inline asm
	setp.eq.s32 	%p22, %r66, 2;
	@%p22 bra 	$L__BB0_29;
	add.s64 	%rd67, %rd66, %rd7;
	// begin inline asm
	{ atom.add.noftz.f16 %rs142,[%rd67],%rs172; }

	// end inline asm
	setp.eq.s32 	%p23, %r66, 3;
	@%p23 bra 	$L__BB0_29;
	add.s64 	%rd68, %rd67, %rd7;
	// begin inline asm
	{ atom.add.noftz.f16 %rs144,[%rd68],%rs173; }

	// end inline asm
	setp.eq.s32 	%p24, %r66, 4;
	@%p24 bra 	$L__BB0_29;
	add.s64 	%rd69, %rd68, %rd7;
	// begin inline asm
	{ atom.add.noftz.f16 %rs146,[%rd69],%rs174; }

	// end inline asm
	setp.eq.s32 	%p25, %r66, 5;
	@%p25 bra 	$L__BB0_29;
	add.s64 	%rd70, %rd69, %rd7;
	// begin inline asm
	{ atom.add.noftz.f16 %rs148,[%rd70],%rs175; }

	// end inline asm
	setp.eq.s32 	%p26, %r66, 6;
	@%p26 bra 	$L__BB0_29;
	add.s64 	%rd71, %rd70, %rd7;
	// begin inline asm
	{ atom.add.noftz.f16 %rs150,[%rd71],%rs176; }

	// end inline asm
	setp.eq.s32 	%p27, %r66, 7;
	@%p27 bra 	$L__BB0_29;
	add.s64 	%rd72, %rd71, %rd7;
	// begin inline asm
	{ atom.add.noftz.f16 %rs152,[%rd72],%rs177; }

	// end inline asm
$L__BB0_29:
	ret;

}
	// .globl	_Z32gemm_half_q_half_alt_8bit_kernelPK7__half2PKjP6__halfPKS4_S3_PKiiii
.visible .entry _Z32gemm_half_q_half_alt_8bit_kernelPK7__half2PKjP6__halfPKS4_S3_PKiiii(
	.param .u64 .ptr .align 1 _Z32gemm_half_q_half_alt_8bit_kernelPK7__half2PKjP6__halfPKS4_S3_PKiiii_param_0,
	.param .u64 .ptr .align 1 _Z32gemm_half_q_half_alt_8bit_kernelPK7__half2PKjP6__halfPKS4_S3_PKiiii_param_1,
	.param .u64 .ptr .align 1 _Z32gemm_half_q_half_alt_8bit_kernelPK7__half2PKjP6__halfPKS4_S3_PKiiii_param_2,
	.param .u64 .ptr .align 1 _Z32gemm_half_q_half_alt_8bit_kernelPK7__half2PKjP6__halfPKS4_S3_PKiiii_param_3,
	.param .u64 .ptr .align 1 _Z32gemm_half_q_half_alt_8bit_kernelPK7__half2PKjP6__halfPKS4_S3_PKiiii_param_4,
	.param .u64 .ptr .align 1 _Z32gemm_half_q_half_alt_8bit_kernelPK7__half2PKjP6__halfPKS4_S3_PKiiii_param_5,
	.param .u32 _Z32gemm_half_q_half_alt_8bit_kernelPK7__half2PKjP6__halfPKS4_S3_PKiiii_param_6,
	.param .u32 _Z32gemm_half_q_half_alt_8bit_kernelPK7__half2PKjP6__halfPKS4_S3_PKiiii_param_7,
	.param .u32 _Z32gemm_half_q_half_alt_8bit_kernelPK7__half2PKjP6__halfPKS4_S3_PKiiii_param_8
)
{
	.reg .pred 	%p<27>;
	.reg .b16 	%rs<157>;
	.reg .b32 	%r<197>;
	.reg .b64 	%rd<63>;
	// demoted variable
	.shared .align 4 .b8 _ZZ32gemm_half_q_half_alt_8bit_kernelPK7__half2PKjP6__halfPKS4_S3_PKiiiiE8blockvec[2048];
	ld.param.u64 	%rd14, [_Z32gemm_half_q_half_alt_8bit_kernelPK7__half2PKjP6__halfPKS4_S3_PKiiii_param_0];
	ld.param.u64 	%rd19, [_Z32gemm_half_q_half_alt_8bit_kernelPK7__half2PKjP6__halfPKS4_S3_PKiiii_param_5];
	ld.param.u32 	%r48, [_Z32gemm_half_q_half_alt_8bit_kernelPK7__half2PKjP6__halfPKS4_S3_PKiiii_param_6];
	ld.param.u32 	%r46, [_Z32gemm_half_q_half_alt_8bit_kernelPK7__half2PKjP6__halfPKS4_S3_PKiiii_param_7];
	ld.param.u32 	%r47, [_Z32gemm_half_q_half_alt_8bit_kernelPK7__half2PKjP6__halfPKS4_S3_PKiiii_param_8];
	mov.u32 	%r1, %ctaid.y;
	shl.b32 	%r2, %r1, 3;
	sub.s32 	%r49, %r48, %r2;
	min.s32 	%r4, %r49, 8;
	mov.u32 	%r5, %ctaid.z;
	shl.b32 	%r6, %r5, 5;
	sub.s32 	%r7, %r46, %r6;
	min.s32 	%r50, %r7, 32;
	shl.b32 	%r8, %r50, 1;
	mov.u32 	%r51, %ctaid.x;
	shl.b32 	%r9, %r51, 7;
	mov.u32 	%r10, %tid.x;
	add.s32 	%r11, %r9, %r10;
	setp.ge.u32 	%p1, %r10, %r8;
	setp.lt.s32 	%p2, %r49, 1;
	or.pred  	%p3, %p1, %p2;
	@%p3 bra 	$L__BB1_3;
	shl.b32 	%r52, %r10, 2;
	mov.u32 	%r53, _ZZ32gemm_half_q_half_alt_8bit_kernelPK7__half2PKjP6__halfPKS4_S3_PKiiiiE8blockvec;
	add.s32 	%r191, %r53, %r52;
	shl.b32 	%r54, %r5, 6;
	max.s32 	%r55, %r4, 1;
	neg.s32 	%r190, %r55;
	mul.lo.s32 	%r56, %r1, %r46;
	shl.b32 	%r57, %r56, 4;
	add.s32 	%r58, %r10, %r57;
	add.s32 	%r189, %r58, %r54;
	shl.b32 	%r15, %r46, 1;
	cvta.to.global.u64 	%rd1, %rd14;
$L__BB1_2:
	mul.wide.u32 	%rd20, %r189, 4;
	add.s64 	%rd21, %rd1, %rd20;
	ld.global.nc.u32 	%r59, [%rd21];
	st.shared.u32 	[%r191], %r59;
	add.s32 	%r191, %r191, 256;
	add.s32 	%r190, %r190, 1;
	setp.ne.s32 	%p4, %r190, 0;
	add.s32 	%r189, %r189, %r15;
	@%p4 bra 	$L__BB1_2;
$L__BB1_3:
	setp.lt.s32 	%p5, %r49, 1;
	setp.ne.s32 	%p6, %r5, 0;
	or.pred  	%p7, %p6, %p5;
	@%p7 bra 	$L__BB1_6;
	ld.param.u64 	%rd58, [_Z32gemm_half_q_half_alt_8bit_kernelPK7__half2PKjP6__halfPKS4_S3_PKiiii_param_2];
	mov.b32 	%r60, 0;
	// begin inline asm
	cvt.rn.f16.s32 %rs34, %r60;
	// end inline asm
	max.s32 	%r61, %r4, 1;
	neg.s32 	%r193, %r61;
	mul.lo.s32 	%r62, %r1, %r47;
	shl.b32 	%r63, %r62, 3;
	add.s32 	%r64, %r10, %r63;
	add.s32 	%r192, %r64, %r9;
	cvta.to.global.u64 	%rd2, %rd58;
$L__BB1_5:
	mul.wide.s32 	%rd22, %r192, 2;
	add.s64 	%rd23, %rd2, %rd22;
	st.global.u16 	[%rd23], %rs34;
	add.s32 	%r193, %r193, 1;
	setp.ne.s32 	%p8, %r193, 0;
	add.s32 	%r192, %r192, %r47;
	@%p8 bra 	$L__BB1_5;
$L__BB1_6:
	bar.sync 	0;
	mul.lo.s32 	%r28, %r47, %r6;
	setp.lt.s32 	%p9, %r7, 1;
	mov.b16 	%rs149, 0;
	mov.u16 	%rs150, %rs149;
	mov.u16 	%rs151, %rs149;
	mov.u16 	%rs152, %rs149;
	mov.u16 	%rs153, %rs149;
	mov.u16 	%rs154, %rs149;
	mov.u16 	%rs155, %rs149;
	mov.u16 	%rs156, %rs149;
	@%p9 bra 	$L__BB1_18;
	shr.s32 	%r67, %r11, 31;
	shr.u32 	%r68, %r67, 30;
	add.s32 	%r69, %r11, %r68;
	shr.s32 	%r29, %r69, 2;
	and.b32  	%r70, %r69, 536870908;
	sub.s32 	%r71, %r11, %r70;
	shl.b32 	%r30, %r71, 3;
	shr.s32 	%r72, %r47, 31;
	shr.u32 	%r73, %r72, 30;
	add.s32 	%r74, %r47, %r73;
	shr.s32 	%r31, %r74, 2;
	mul.wide.u32 	%rd24, %r5, 512;
	cvta.to.global.u64 	%rd25, %rd19;
	add.s64 	%rd26, %rd24, %rd25;
	add.s64 	%rd62, %rd26, 8;
	add.s32 	%r196, %r28, %r11;
	mov.u32 	%r75, _ZZ32gemm_half_q_half_alt_8bit_kernelPK7__half2PKjP6__halfPKS4_S3_PKiiiiE8blockvec;
	add.s32 	%r194, %r75, 1024;
	mov.b32 	%r195, 0;
	mov.b16 	%rs149, 0;
$L__BB1_8:
	ld.param.u64 	%rd61, [_Z32gemm_half_q_half_alt_8bit_kernelPK7__half2PKjP6__halfPKS4_S3_PKiiii_param_4];
	ld.param.u64 	%rd60, [_Z32gemm_half_q_half_alt_8bit_kernelPK7__half2PKjP6__halfPKS4_S3_PKiiii_param_3];
	ld.param.u64 	%rd57, [_Z32gemm_half_q_half_alt_8bit_kernelPK7__half2PKjP6__halfPKS4_S3_PKiiii_param_1];
	setp.lt.s32 	%p10, %r49, 1;
	mul.wide.s32 	%rd27, %r196, 4;
	cvta.to.global.u64 	%rd28, %rd57;
	add.s64 	%rd29, %rd28, %rd27;
	ld.global.nc.u32 	%r36, [%rd29];
	ld.global.nc.u32 	%r84, [%rd62+-8];
	ld.global.nc.u32 	%r85, [%rd62+-4];
	mad.lo.s32 	%r86, %r84, %r47, %r11;
	cvta.to.global.u64 	%rd30, %rd60;
	mul.wide.s32 	%rd31, %r86, 2;
	add.s64 	%rd32, %rd30, %rd31;
	ld.global.nc.u16 	%rs37, [%rd32];
	mad.lo.s32 	%r87, %r85, %r47, %r11;
	mul.wide.s32 	%rd33, %r87, 2;
	add.s64 	%rd34, %rd30, %rd33;
	ld.global.nc.u16 	%rs38, [%rd34];
	// begin inline asm
	{  mov.b32 %r76, {%rs37,%rs38};}

	// end inline asm
	mad.lo.s32 	%r88, %r84, %r31, %r29;
	cvta.to.global.u64 	%rd35, %rd61;
	mul.wide.s32 	%rd36, %r88, 4;
	add.s64 	%rd37, %rd35, %rd36;
	ld.global.nc.u32 	%r89, [%rd37];
	shr.u32 	%r90, %r89, %r30;
	not.b32 	%r91, %r90;
	or.b32  	%r77, %r91, -256;
	// begin inline asm
	cvt.rn.f16.s32 %rs39, %r77;
	// end inline asm
	// begin inline asm
	{mul.f16 %rs40,%rs37,%rs39;
}
	// end inline asm
	mad.lo.s32 	%r92, %r85, %r31, %r29;
	mul.wide.s32 	%rd38, %r92, 4;
	add.s64 	%rd39, %rd35, %rd38;
	ld.global.nc.u32 	%r93, [%rd39];
	shr.u32 	%r94, %r93, %r30;
	not.b32 	%r95, %r94;
	or.b32  	%r78, %r95, -256;
	// begin inline asm
	cvt.rn.f16.s32 %rs43, %r78;
	// end inline asm
	// begin inline asm
	{mul.f16 %rs44,%rs38,%rs43;
}
	// end inline asm
	// begin inline asm
	{  mov.b32 %r79, {%rs40,%rs44};}

	// end inline asm
	ld.global.nc.u32 	%r96, [%rd62];
	ld.global.nc.u32 	%r97, [%rd62+4];
	mad.lo.s32 	%r98, %r96, %r47, %r11;
	mul.wide.s32 	%rd40, %r98, 2;
	add.s64 	%rd41, %rd30, %rd40;
	ld.global.nc.u16 	%rs49, [%rd41];
	mad.lo.s32 	%r99, %r97, %r47, %r11;
	mul.wide.s32 	%rd42, %r99, 2;
	add.s64 	%rd43, %rd30, %rd42;
	ld.global.nc.u16 	%rs50, [%rd43];
	// begin inline asm
	{  mov.b32 %r80, {%rs49,%rs50};}

	// end inline asm
	mad.lo.s32 	%r100, %r96, %r31, %r29;
	mul.wide.s32 	%rd44, %r100, 4;
	add.s64 	%rd45, %rd35, %rd44;
	ld.global.nc.u32 	%r101, [%rd45];
	shr.u32 	%r102, %r101, %r30;
	not.b32 	%r103, %r102;
	or.b32  	%r81, %r103, -256;
	// begin inline asm
	cvt.rn.f16.s32 %rs51, %r81;
	// end inline asm
	// begin inline asm
	{mul.f16 %rs52,%rs49,%rs51;
}
	// end inline asm
	mad.lo.s32 	%r104, %r97, %r31, %r29;
	mul.wide.s32 	%rd46, %r104, 4;
	add.s64 	%rd47, %rd35, %rd46;
	ld.global.nc.u32 	%r105, [%rd47];
	shr.u32 	%r106, %r105, %r30;
	not.b32 	%r107, %r106;
	or.b32  	%r82, %r107, -256;
	// begin inline asm
	cvt.rn.f16.s32 %rs55, %r82;
	// end inline asm
	// begin inline asm
	{mul.f16 %rs56,%rs50,%rs55;
}
	// end inline asm
	// begin inline asm
	{  mov.b32 %r83, {%rs52,%rs56};}

	// end inline asm
	@%p10 bra 	$L__BB1_17;
	setp.eq.s32 	%p11, %r49, 1;
	and.b32  	%r108, %r36, 255;
	// begin inline asm
	cvt.rn.f16.s32 %rs61, %r108;
	// end inline asm
	shr.u32 	%r130, %r36, 8;
	and.b32  	%r109, %r130, 255;
	// begin inline asm
	cvt.rn.f16.s32 %rs62, %r109;
	// end inline asm
	// begin inline asm
	{  mov.b32 %r110, {%rs61,%rs62};}

	// end inline asm
	// begin inline asm
	{fma.rn.f16x2 %r111,%r110,%r76,%r79;
}
	// end inline asm
	shr.u32 	%r131, %r36, 16;
	and.b32  	%r115, %r131, 255;
	// begin inline asm
	cvt.rn.f16.s32 %rs65, %r115;
	// end inline asm
	shr.u32 	%r116, %r36, 24;
	// begin inline asm
	cvt.rn.f16.s32 %rs66, %r116;
	// end inline asm
	// begin inline asm
	{  mov.b32 %r117, {%rs65,%rs66};}

	// end inline asm
	// begin inline asm
	{fma.rn.f16x2 %r118,%r117,%r80,%r83;
}
	// end inline asm
	ld.shared.u32 	%r124, [%r194+-1024];
	mov.b32 	%r125, 0;
	// begin inline asm
	{fma.rn.f16x2 %r122,%r111,%r124,%r125;
}
	// end inline asm
	ld.shared.u32 	%r128, [%r194+-1020];
	// begin inline asm
	{fma.rn.f16x2 %r126,%r118,%r128,%r122;
}
	// end inline asm
	mov.b32 	{%rs70, %rs71}, %r126;
	// begin inline asm
	{add.f16 %rs69,%rs70,%rs71;
}
	// end inline asm
	// begin inline asm
	{add.f16 %rs152,%rs152,%rs69;
}
	// end inline asm
	@%p11 bra 	$L__BB1_17;
	setp.eq.s32 	%p12, %r49, 2;
	ld.shared.u32 	%r134, [%r194+-768];
	mov.b32 	%r135, 0;
	// begin inline asm
	{fma.rn.f16x2 %r132,%r111,%r134,%r135;
}
	// end inline asm
	ld.shared.u32 	%r138, [%r194+-764];
	// begin inline asm
	{fma.rn.f16x2 %r136,%r118,%r138,%r132;
}
	// end inline asm
	mov.b32 	{%rs76, %rs77}, %r136;
	// begin inline asm
	{add.f16 %rs75,%rs76,%rs77;
}
	// end inline asm
	// begin inline asm
	{add.f16 %rs151,%rs151,%rs75;
}
	// end inline asm
	@%p12 bra 	$L__BB1_17;
	setp.eq.s32 	%p13, %r49, 3;
	ld.shared.u32 	%r142, [%r194+-512];
	mov.b32 	%r143, 0;
	// begin inline asm
	{fma.rn.f16x2 %r140,%r111,%r142,%r143;
}
	// end inline asm
	ld.shared.u32 	%r146, [%r194+-508];
	// begin inline asm
	{fma.rn.f16x2 %r144,%r118,%r146,%r140;
}
	// end inline asm
	mov.b32 	{%rs82, %rs83}, %r144;
	// begin inline asm
	{add.f16 %rs81,%rs82,%rs83;
}
	// end inline asm
	// begin inline asm
	{add.f16 %rs150,%rs150,%rs81;
}
	// end inline asm
	@%p13 bra 	$L__BB1_17;
	setp.eq.s32 	%p14, %r49, 4;
	ld.shared.u32 	%r150, [%r194+-256];
	mov.b32 	%r151, 0;
	// begin inline asm
	{fma.rn.f16x2 %r148,%r111,%r150,%r151;
}
	// end inline asm
	ld.shared.u32 	%r154, [%r194+-252];
	// begin inline asm
	{fma.rn.f16x2 %r152,%r118,%r154,%r148;
}
	// end inline asm
	mov.b32 	{%rs88, %rs89}, %r152;
	// begin inline asm
	{add.f16 %rs87,%rs88,%rs89;
}
	// end inline asm
	// begin inline asm
	{add.f16 %rs149,%rs149,%rs87;
}
	// end inline asm
	@%p14 bra 	$L__BB1_17;
	setp.eq.s32 	%p15, %r49, 5;
	ld.shared.u32 	%r158, [%r194];
	mov.b32 	%r159, 0;
	// begin inline asm
	{fma.rn.f16x2 %r156,%r111,%r158,%r159;
}
	// end inline asm
	ld.shared.u32 	%r162, [%r194+4];
	// begin inline asm
	{fma.rn.f16x2 %r160,%r118,%r162,%r156;
}
	// end inline asm
	mov.b32 	{%rs94, %rs95}, %r160;
	// begin inline asm
	{add.f16 %rs93,%rs94,%rs95;
}
	// end inline asm
	// begin inline asm
	{add.f16 %rs153,%rs153,%rs93;
}
	// end inline asm
	@%p15 bra 	$L__BB1_17;
	setp.eq.s32 	%p16, %r49, 6;
	ld.shared.u32 	%r166, [%r194+256];
	mov.b32 	%r167, 0;
	// begin inline asm
	{fma.rn.f16x2 %r164,%r111,%r166,%r167;
}
	// end inline asm
	ld.shared.u32 	%r170, [%r194+260];
	// begin inline asm
	{fma.rn.f16x2 %r168,%r118,%r170,%r164;
}
	// end inline asm
	mov.b32 	{%rs100, %rs101}, %r168;
	// begin inline asm
	{add.f16 %rs99,%rs100,%rs101;
}
	// end inline asm
	// begin inline asm
	{add.f16 %rs154,%rs154,%rs99;
}
	// end inline asm
	@%p16 bra 	$L__BB1_17;
	setp.eq.s32 	%p17, %r49, 7;
	ld.shared.u32 	%r174, [%r194+512];
	mov.b32 	%r175, 0;
	// begin inline asm
	{fma.rn.f16x2 %r172,%r111,%r174,%r175;
}
	// end inline asm
	ld.shared.u32 	%r178, [%r194+516];
	// begin inline asm
	{fma.rn.f16x2 %r176,%r118,%r178,%r172;
}
	// end inline asm
	mov.b32 	{%rs106, %rs107}, %r176;
	// begin inline asm
	{add.f16 %rs105,%rs106,%rs107;
}
	// end inline asm
	// begin inline asm
	{add.f16 %rs155,%rs155,%rs105;
}
	// end inline asm
	@%p17 bra 	$L__BB1_17;
	ld.shared.u32 	%r182, [%r194+768];
	mov.b32 	%r183, 0;
	// begin inline asm
	{fma.rn.f16x2 %r180,%r111,%r182,%r183;
}
	// end inline asm
	ld.shared.u32 	%r186, [%r194+772];
	// begin inline asm
	{fma.rn.f16x2 %r184,%r118,%r186,%r180;
}
	// end inline asm
	mov.b32 	{%rs112, %rs113}, %r184;
	// begin inline asm
	{add.f16 %rs111,%rs112,%rs113;
}
	// end inline asm
	// begin inline asm
	{add.f16 %rs156,%rs156,%rs111;
}
	// end inline asm
$L__BB1_17:
	add.s32 	%r196, %r196, %r47;
	add.s32 	%r195, %r195, 2;
	add.s32 	%r194, %r194, 8;
	add.s64 	%rd62, %rd62, 16;
	setp.lt.s32 	%p18, %r195, %r8;
	@%p18 bra 	$L__BB1_8;
$L__BB1_18:
	setp.gt.s32 	%p19, %r49, 0;
	@%p19 bra 	$L__BB1_19;
	bra.uni 	$L__BB1_27;
$L__BB1_19:
	ld.param.u64 	%rd59, [_Z32gemm_half_q_half_alt_8bit_kernelPK7__half2PKjP6__halfPKS4_S3_PKiiii_param_2];
	mad.lo.s32 	%r188, %r2, %r47, %r11;
	mul.wide.s32 	%rd49, %r188, 2;
	add.s64 	%rd48, %rd59, %rd49;
	// begin inline asm
	{ atom.add.noftz.f16 %rs117,[%rd48],%rs152; }

	// end inline asm
	setp.eq.s32 	%p20, %r49, 1;
	@%p20 bra 	$L__BB1_27;
	mul.wide.s32 	%rd7, %r47, 2;
	add.s64 	%rd50, %rd48, %rd7;
	// begin inline asm
	{ atom.add.noftz.f16 %rs119,[%rd50],%rs151; }

	// end inline asm
	setp.eq.s32 	%p21, %r49, 2;
	@%p21 bra 	$L__BB1_27;
	add.s64 	%rd51, %rd50, %rd7;
	// begin inline asm
	{ atom.add.noftz.f16 %rs121,[%rd51],%rs150; }

	// end inline asm
	setp.eq.s32 	%p22, %r49, 3;
	@%p22 bra 	$L__BB1_27;
	add.s64 	%rd52, %rd51, %rd7;
	// begin inline asm
	{ atom.add.noftz.f16 %rs123,[%rd52],%rs149; }

	// end inline asm
	setp.eq.s32 	%p23, %r49, 4;
	@%p23 bra 	$L__BB1_27;
	add.s64 	%rd53, %rd52, %rd7;
	// begin inline asm
	{ atom.add.noftz.f16 %rs125,[%rd53],%rs153; }

	// end inline asm
	setp.eq.s32 	%p24, %r49, 5;
	@%p24 bra 	$L__BB1_27;
	add.s64 	%rd54, %rd53, %rd7;
	// begin inline asm
	{ atom.add.noftz.f16 %rs127,[%rd54],%rs154; }

	// end inline asm
	setp.eq.s32 	%p25, %r49, 6;
	@%p25 bra 	$L__BB1_27;
	add.s64 	%rd55, %rd54, %rd7;
	// begin inline asm
	{ atom.add.noftz.f16 %rs129,[%rd55],%rs155; }

	// end inline asm
	setp.eq.s32 	%p26, %r49, 7;
	@%p26 bra 	$L__BB1_27;
	add.s64 	%rd56, %rd55, %rd7;
	// begin inline asm
	{ atom.add.noftz.f16 %rs131,[%rd56],%rs156; }

	// end inline asm
$L__BB1_27:
	ret;

}


// ===== COMPILED SASS (sm_100) =====

	.target	sm_100

	.elftype	@"ET_EXEC"


//--------------------- .note.nv.tkinfo           --------------------------
	.section	.note.nv.tkinfo,"",@"SHT_NOTE"
	.sectionflags	@"SHF_NOTE_NV_TKINFO"
	.tkinfo
        /*0018*/ 	.word	0x00000002
        /*0030*/ 	.string	""
        /*0030*/ 	.string	"ptxas"
        /*0030*/ 	.string	"Cuda compilation tools, release 13.0, V13.0.88"
        /*0030*/ 	.string	"Build cuda_13.0.r13.0/compiler.36424714_0"
        /*0030*/ 	.string	"-arch sm_100 -m 64 "



//--------------------- .note.nv.cuinfo           --------------------------
	.section	.note.nv.cuinfo,"",@"SHT_NOTE"
	.sectionflags	@"SHF_NOTE_NV_CUINFO"
        /*0018*/ 	.short	0x0002
        /*001a*/ 	.short	0x0064
        /*001c*/ 	.short	0x0082
	.zero		2


//--------------------- .nv.info                  --------------------------
	.section	.nv.info,"",@"SHT_CUDA_INFO"
	.align	4


	//----- nvinfo : EIATTR_REGCOUNT
	.align		4
        /*0000*/ 	.byte	0x04, 0x2f
        /*0002*/ 	.short	(.L_1 - .L_0)
	.align		4
.L_0:
        /*0004*/ 	.word	index@(_Z32gemm_half_q_half_alt_4bit_kernelPK7__half2PKjP6__halfPKS4_S3_PKiiii)
        /*0008*/ 	.word	0x00000038


	//----- nvinfo : EIATTR_FRAME_SIZE
	.align		4
.L_1:
        /*000c*/ 	.byte	0x04, 0x11
        /*000e*/ 	.short	(.L_3 - .L_2)
	.align		4
.L_2:
        /*0010*/ 	.word	index@(_Z32gemm_half_q_half_alt_4bit_kernelPK7__half2PKjP6__halfPKS4_S3_PKiiii)
        /*0014*/ 	.word	0x00000000


	//----- nvinfo : EIATTR_REGCOUNT
	.align		4
.L_3:
        /*0018*/ 	.byte	0x04, 0x2f
        /*001a*/ 	.short	(.L_5 - .L_4)
	.align		4
.L_4:
        /*001c*/ 	.word	index@(_Z32gemm_half_q_half_alt_8bit_kernelPK7__half2PKjP6__halfPKS4_S3_PKiiii)
        /*0020*/ 	.word	0x00000028


	//----- nvinfo : EIATTR_FRAME_SIZE
	.align		4
.L_5:
        /*0024*/ 	.byte	0x04, 0x11
        /*0026*/ 	.short	(.L_7 - .L_6)
	.align		4
.L_6:
        /*0028*/ 	.word	index@(_Z32gemm_half_q_half_alt_8bit_kernelPK7__half2PKjP6__halfPKS4_S3_PKiiii)
        /*002c*/ 	.word	0x00000000


	//----- nvinfo : EIATTR_MIN_STACK_SIZE
	.align		4
.L_7:
        /*0030*/ 	.byte	0x04, 0x12
        /*0032*/ 	.short	(.L_9 - .L_8)
	.align		4
.L_8:
        /*0034*/ 	.word	index@(_Z32gemm_half_q_half_alt_8bit_kernelPK7__half2PKjP6__halfPKS4_S3_PKiiii)
        /*0038*/ 	.word	0x00000000


	//----- nvinfo : EIATTR_MIN_STACK_SIZE
	.align		4
.L_9:
        /*003c*/ 	.byte	0x04, 0x12
        /*003e*/ 	.short	(.L_11 - .L_10)
	.align		4
.L_10:
        /*0040*/ 	.word	index@(_Z32gemm_half_q_half_alt_4bit_kernelPK7__half2PKjP6__halfPKS4_S3_PKiiii)
        /*0044*/ 	.word	0x00000000
.L_11:


//--------------------- .nv.compat                --------------------------
	.section	.nv.compat,"",@"SHT_CUDA_COMPAT_INFO"
	.align	4
        /*0000*/ 	.byte	0x02, 0x09, 0x00, 0x00, 0x02, 0x02, 0x01, 0x00, 0x02, 0x05, 0x05, 0x00, 0x03, 0x07, 0x01, 0x01
        /*0010*/ 	.byte	0x02, 0x03, 0x00, 0x00, 0x02, 0x06, 0x01, 0x00, 0x04, 0x0b, 0x08, 0x00, 0x09, 0x00, 0x00, 0x00
        /*0020*/ 	.byte	0x00, 0x00, 0x00, 0x00


//--------------------- .nv.info._Z32gemm_half_q_half_alt_8bit_kernelPK7__half2PKjP6__halfPKS4_S3_PKiiii --------------------------
	.section	.nv.info._Z32gemm_half_q_half_alt_8bit_kernelPK7__half2PKjP6__halfPKS4_S3_PKiiii,"",@"SHT_CUDA_INFO"
	.sectionflags	@""
	.align	4


	//----- nvinfo : EIATTR_CUDA_API_VERSION
	.align		4
        /*0000*/ 	.byte	0x04, 0x37
        /*0002*/ 	.short	(.L_13 - .L_12)
.L_12:
        /*0004*/ 	.word	0x00000082


	//----- nvinfo : EIATTR_KPARAM_INFO
	.align		4
.L_13:
        /*0008*/ 	.byte	0x04, 0x17
        /*000a*/ 	.short	(.L_15 - .L_14)
.L_14:
        /*000c*/ 	.word	0x00000000
        /*0010*/ 	.short	0x0008
        /*0012*/ 	.short	0x0038
        /*0014*/ 	.byte	0x00, 0xf0, 0x11, 0x00


	//----- nvinfo : EIATTR_KPARAM_INFO
	.align		4
.L_15:
        /*0018*/ 	.byte	0x04, 0x17
        /*001a*/ 	.short	(.L_17 - .L_16)
.L_16:
        /*001c*/ 	.word	0x00000000
        /*0020*/ 	.short	0x0007
        /*0022*/ 	.short	0x0034
        /*0024*/ 	.byte	0x00, 0xf0, 0x11, 0x00


	//----- nvinfo : EIATTR_KPARAM_INFO
	.align		4
.L_17:
        /*0028*/ 	.byte	0x04, 0x17
        /*002a*/ 	.short	(.L_19 - .L_18)
.L_18:
        /*002c*/ 	.word	0x00000000
        /*0030*/ 	.short	0x0006
        /*0032*/ 	.short	0x0030
        /*0034*/ 	.byte	0x00, 0xf0, 0x11, 0x00


	//----- nvinfo : EIATTR_KPARAM_INFO
	.align		4
.L_19:
        /*0038*/ 	.byte	0x04, 0x17
        /*003a*/ 	.short	(.L_21 - .L_20)
.L_20:
        /*003c*/ 	.word	0x00000000
        /*0040*/ 	.short	0x0005
        /*0042*/ 	.short	0x0028
        /*0044*/ 	.byte	0x00, 0xf5, 0x21, 0x00


	//----- nvinfo : EIATTR_KPARAM_INFO
	.align		4
.L_21:
        /*0048*/ 	.byte	0x04, 0x17
        /*004a*/ 	.short	(.L_23 - .L_22)
.L_22:
        /*004c*/ 	.word	0x00000000
        /*0050*/ 	.short	0x0004
        /*0052*/ 	.short	0x0020
        /*0054*/ 	.byte	0x00, 0xf5, 0x21, 0x00


	//----- nvinfo : EIATTR_KPARAM_INFO
	.align		4
.L_23:
        /*0058*/ 	.byte	0x04, 0x17
        /*005a*/ 	.short	(.L_25 - .L_24)
.L_24:
        /*005c*/ 	.word	0x00000000
        /*0060*/ 	.short	0x0003
        /*0062*/ 	.short	0x0018
        /*0064*/ 	.byte	0x00, 0xf5, 0x21, 0x00


	//----- nvinfo : EIATTR_KPARAM_INFO
	.align		4
.L_25:
        /*0068*/ 	.byte	0x04, 0x17
        /*006a*/ 	.short	(.L_27 - .L_26)
.L_26:
        /*006c*/ 	.word	0x00000000
        /*0070*/ 	.short	0x0002
        /*0072*/ 	.short	0x0010
        /*0074*/ 	.byte	0x00, 0xf5, 0x21, 0x00


	//----- nvinfo : EIATTR_KPARAM_INFO
	.align		4
.L_27:
        /*0078*/ 	.byte	0x04, 0x17
        /*007a*/ 	.short	(.L_29 - .L_28)
.L_28:
        /*007c*/ 	.word	0x00000000
        /*0080*/ 	.short	0x0001
        /*0082*/ 	.short	0x0008
        /*0084*/ 	.byte	0x00, 0xf5, 0x21, 0x00


	//----- nvinfo : EIATTR_KPARAM_INFO
	.align		4
.L_29:
        /*0088*/ 	.byte	0x04, 0x17
        /*008a*/ 	.short	(.L_31 - .L_30)
.L_30:
        /*008c*/ 	.word	0x00000000
        /*0090*/ 	.short	0x0000
        /*0092*/ 	.short	0x0000
        /*0094*/ 	.byte	0x00, 0xf5, 0x21, 0x00


	//----- nvinfo : EIATTR_SPARSE_MMA_MASK
	.align		4
.L_31:
        /*0098*/ 	.byte	0x03, 0x50
        /*009a*/ 	.short	0x0000


	//----- nvinfo : EIATTR_MAXREG_COUNT
	.align		4
        /*009c*/ 	.byte	0x03, 0x1b
        /*009e*/ 	.short	0x00ff


	//----- nvinfo : EIATTR_NUM_BARRIERS
	.align		4
        /*00a0*/ 	.byte	0x02, 0x4c
        /*00a2*/ 	.byte	0x01
	.zero		1


	//----- nvinfo : EIATTR_MERCURY_ISA_VERSION
	.align		4
        /*00a4*/ 	.byte	0x03, 0x5f
        /*00a6*/ 	.short	0x0101


	//----- nvinfo : EIATTR_VRC_CTA_INIT_COUNT
	.align		4
        /*00a8*/ 	.byte	0x02, 0x4a
	.zero		1
	.zero		1


	//----- nvinfo : EIATTR_ATOM16_EMUL_INSTR_REG_MAP
	.align		4
        /*00ac*/ 	.byte	0x04, 0x2e
        /*00ae*/ 	.short	(.L_33 - .L_32)


	//   ....[0]....
.L_32:
        /*00b0*/ 	.word	0x00001350
        /*00b4*/ 	.short	0x000e
        /*00b6*/ 	.short	0x0000


	//   ....[1]....
        /*00b8*/ 	.word	0x000013b0
        /*00bc*/ 	.short	0x000e
        /*00be*/ 	.short	0x0000


	//   ....[2]....
        /*00c0*/ 	.word	0x00001470
        /*00c4*/ 	.short	0x000e
        /*00c6*/ 	.short	0x0000


	//   ....[3]....
        /*00c8*/ 	.word	0x000014c0
        /*00cc*/ 	.short	0x000e
        /*00ce*/ 	.short	0x0000


	//   ....[4]....
        /*00d0*/ 	.word	0x00001580
        /*00d4*/ 	.short	0x000e
        /*00d6*/ 	.short	0x0000


	//   ....[5]....
        /*00d8*/ 	.word	0x000015d0
        /*00dc*/ 	.short	0x000e
        /*00de*/ 	.short	0x0000


	//   ....[6]....
        /*00e0*/ 	.word	0x00001690
        /*00e4*/ 	.short	0x000e
        /*00e6*/ 	.short	0x0000


	//   ....[7]....
        /*00e8*/ 	.word	0x000016e0
        /*00ec*/ 	.short	0x000e
        /*00ee*/ 	.short	0x0000


	//   ....[8]....
        /*00f0*/ 	.word	0x000017a0
        /*00f4*/ 	.short	0x000e
        /*00f6*/ 	.short	0x0000


	//   ....[9]....
        /*00f8*/ 	.word	0x000017f0
        /*00fc*/ 	.short	0x000e
        /*00fe*/ 	.short	0x0000


	//   ....[10]....
        /*0100*/ 	.word	0x000018b0
        /*0104*/ 	.short	0x000e
        /*0106*/ 	.short	0x0000


	//   ....[11]....
        /*0108*/ 	.word	0x00001900
        /*010c*/ 	.short	0x000e
        /*010e*/ 	.short	0x0000


	//   ....[12]....
        /*0110*/ 	.word	0x000019c0
        /*0114*/ 	.short	0x000e
        /*0116*/ 	.short	0x0000


	//   ....[13]....
        /*0118*/ 	.word	0x00001a10
        /*011c*/ 	.short	0x000e
        /*011e*/ 	.short	0x0000


	//   ....[14]....
        /*0120*/ 	.word	0x00001ac0
        /*0124*/ 	.short	0x000e
        /*0126*/ 	.short	0x0000


	//   ....[15]....
        /*0128*/ 	.word	0x00001b10
        /*012c*/ 	.short	0x000e
        /*012e*/ 	.short	0x0000


	//----- nvinfo : EIATTR_EXIT_INSTR_OFFSETS
	.align		4
.L_33:
        /*0130*/ 	.byte	0x04, 0x1c
        /*0132*/ 	.short	(.L_35 - .L_34)


	//   ....[0]....
.L_34:
        /*0134*/ 	.word	0x000012c0


	//   ....[1]....
        /*0138*/ 	.word	0x00001410


	//   ....[2]....
        /*013c*/ 	.word	0x00001520


	//   ....[3]....
        /*0140*/ 	.word	0x00001630


	//   ....[4]....
        /*0144*/ 	.word	0x00001740


	//   ....[5]....
        /*0148*/ 	.word	0x00001850


	//   ....[6]....
        /*014c*/ 	.word	0x00001960


	//   ....[7]....
        /*0150*/ 	.word	0x00001a70


	//   ....[8]....
        /*0154*/ 	.word	0x00001b50


	//----- nvinfo : EIATTR_CRS_STACK_SIZE
	.align		4
.L_35:
        /*0158*/ 	.byte	0x04, 0x1e
        /*015a*/ 	.short	(.L_37 - .L_36)
.L_36:
        /*015c*/ 	.word	0x00000000


	//----- nvinfo : EIATTR_CBANK_PARAM_SIZE
	.align		4
.L_37:
        /*0160*/ 	.byte	0x03, 0x19
        /*0162*/ 	.short	0x003c


	//----- nvinfo : EIATTR_PARAM_CBANK
	.align		4
        /*0164*/ 	.byte	0x04, 0x0a
        /*0166*/ 	.short	(.L_39 - .L_38)
	.align		4
.L_38:
        /*0168*/ 	.word	index@(.nv.constant0._Z32gemm_half_q_half_alt_8bit_kernelPK7__half2PKjP6__halfPKS4_S3_PKiiii)
        /*016c*/ 	.short	0x0380
        /*016e*/ 	.short	0x003c


	//----- nvinfo : EIATTR_SW_WAR
	.align		4
.L_39:
        /*0170*/ 	.byte	0x04, 0x36
        /*0172*/ 	.short	(.L_41 - .L_40)
.L_40:
        /*0174*/ 	.word	0x00000008
.L_41:


//--------------------- .nv.info._Z32gemm_half_q_half_alt_4bit_kernelPK7__half2PKjP6__halfPKS4_S3_PKiiii --------------------------
	.section	.nv.info._Z32gemm_half_q_half_alt_4bit_kernelPK7__half2PKjP6__halfPKS4_S3_PKiiii,"",@"SHT_CUDA_INFO"
	.sectionflags	@""
	.align	4


	//----- nvinfo : EIATTR_CUDA_API_VERSION
	.align		4
        /*0000*/ 	.byte	0x04, 0x37
        /*0002*/ 	.short	(.L_43 - .L_42)
.L_42:
        /*0004*/ 	.word	0x00000082


	//----- nvinfo : EIATTR_KPARAM_INFO
	.align		4
.L_43:
        /*0008*/ 	.byte	0x04, 0x17
        /*000a*/ 	.short	(.L_45 - .L_44)
.L_44:
        /*000c*/ 	.word	0x00000000
        /*0010*/ 	.short	0x0008
        /*0012*/ 	.short	0x0038
        /*0014*/ 	.byte	0x00, 0xf0, 0x11, 0x00


	//----- nvinfo : EIATTR_KPARAM_INFO
	.align		4
.L_45:
        /*0018*/ 	.byte	0x04, 0x17
        /*001a*/ 	.short	(.L_47 - .L_46)
.L_46:
        /*001c*/ 	.word	0x00000000
        /*0020*/ 	.short	0x0007
        /*0022*/ 	.short	0x0034
        /*0024*/ 	.byte	0x00, 0xf0, 0x11, 0x00


	//----- nvinfo : EIATTR_KPARAM_INFO
	.align		4
.L_47:
        /*0028*/ 	.byte	0x04, 0x17
        /*002a*/ 	.short	(.L_49 - .L_48)
.L_48:
        /*002c*/ 	.word	0x00000000
        /*0030*/ 	.short	0x0006
        /*0032*/ 	.short	0x0030
        /*0034*/ 	.byte	0x00, 0xf0, 0x11, 0x00


	//----- nvinfo : EIATTR_KPARAM_INFO
	.align		4
.L_49:
        /*0038*/ 	.byte	0x04, 0x17
        /*003a*/ 	.short	(.L_51 - .L_50)
.L_50:
        /*003c*/ 	.word	0x00000000
        /*0040*/ 	.short	0x0005
        /*0042*/ 	.short	0x0028
        /*0044*/ 	.byte	0x00, 0xf5, 0x21, 0x00


	//----- nvinfo : EIATTR_KPARAM_INFO
	.align		4
.L_51:
        /*0048*/ 	.byte	0x04, 0x17
        /*004a*/ 	.short	(.L_53 - .L_52)
.L_52:
        /*004c*/ 	.word	0x00000000
        /*0050*/ 	.short	0x0004
        /*0052*/ 	.short	0x0020
        /*0054*/ 	.byte	0x00, 0xf5, 0x21, 0x00


	//----- nvinfo : EIATTR_KPARAM_INFO
	.align		4
.L_53:
        /*0058*/ 	.byte	0x04, 0x17
        /*005a*/ 	.short	(.L_55 - .L_54)
.L_54:
        /*005c*/ 	.word	0x00000000
        /*0060*/ 	.short	0x0003
        /*0062*/ 	.short	0x0018
        /*0064*/ 	.byte	0x00, 0xf5, 0x21, 0x00


	//----- nvinfo : EIATTR_KPARAM_INFO
	.align		4
.L_55:
        /*0068*/ 	.byte	0x04, 0x17
        /*006a*/ 	.short	(.L_57 - .L_56)
.L_56:
        /*006c*/ 	.word	0x00000000
        /*0070*/ 	.short	0x0002
        /*0072*/ 	.short	0x0010
        /*0074*/ 	.byte	0x00, 0xf5, 0x21, 0x00


	//----- nvinfo : EIATTR_KPARAM_INFO
	.align		4
.L_57:
        /*0078*/ 	.byte	0x04, 0x17
        /*007a*/ 	.short	(.L_59 - .L_58)
.L_58:
        /*007c*/ 	.word	0x00000000
        /*0080*/ 	.short	0x0001
        /*0082*/ 	.short	0x0008
        /*0084*/ 	.byte	0x00, 0xf5, 0x21, 0x00


	//----- nvinfo : EIATTR_KPARAM_INFO
	.align		4
.L_59:
        /*0088*/ 	.byte	0x04, 0x17
        /*008a*/ 	.short	(.L_61 - .L_60)
.L_60:
        /*008c*/ 	.word	0x00000000
        /*0090*/ 	.short	0x0000
        /*0092*/ 	.short	0x0000
        /*0094*/ 	.byte	0x00, 0xf5, 0x21, 0x00


	//----- nvinfo : EIATTR_SPARSE_MMA_MASK
	.align		4
.L_61:
        /*0098*/ 	.byte	0x03, 0x50
        /*009a*/ 	.short	0x0000


	//----- nvinfo : EIATTR_MAXREG_COUNT
	.align		4
        /*009c*/ 	.byte	0x03, 0x1b
        /*009e*/ 	.short	0x00ff


	//----- nvinfo : EIATTR_NUM_BARRIERS
	.align		4
        /*00a0*/ 	.byte	0x02, 0x4c
        /*00a2*/ 	.byte	0x01
	.zero		1


	//----- nvinfo : EIATTR_MERCURY_ISA_VERSION
	.align		4
        /*00a4*/ 	.byte	0x03, 0x5f
        /*00a6*/ 	.short	0x0101


	//----- nvinfo : EIATTR_VRC_CTA_INIT_COUNT
	.align		4
        /*00a8*/ 	.byte	0x02, 0x4a
	.zero		1
	.zero		1


	//----- nvinfo : EIATTR_ATOM16_EMUL_INSTR_REG_MAP
	.align		4
        /*00ac*/ 	.byte	0x04, 0x2e
        /*00ae*/ 	.short	(.L_63 - .L_62)


	//   ....[0]....
.L_62:
        /*00b0*/ 	.word	0x00001920
        /*00b4*/ 	.short	0x000c
        /*00b6*/ 	.short	0x0000


	//   ....[1]....
        /*00b8*/ 	.word	0x00001980
        /*00bc*/ 	.short	0x000c
        /*00be*/ 	.short	0x0000


	//   ....[2]....
        /*00c0*/ 	.word	0x00001a40
        /*00c4*/ 	.short	0x000c
        /*00c6*/ 	.short	0x0000


	//   ....[3]....
        /*00c8*/ 	.word	0x00001a90
        /*00cc*/ 	.short	0x000c
        /*00ce*/ 	.short	0x0000


	//   ....[4]....
        /*00d0*/ 	.word	0x00001b50
        /*00d4*/ 	.short	0x000c
        /*00d6*/ 	.short	0x0000


	//   ....[5]....
        /*00d8*/ 	.word	0x00001ba0
        /*00dc*/ 	.short	0x000c
        /*00de*/ 	.short	0x0000


	//   ....[6]....
        /*00e0*/ 	.word	0x00001c60
        /*00e4*/ 	.short	0x000c
        /*00e6*/ 	.short	0x0000


	//   ....[7]....
        /*00e8*/ 	.word	0x00001cb0
        /*00ec*/ 	.short	0x000c
        /*00ee*/ 	.short	0x0000


	//   ....[8]....
        /*00f0*/ 	.word	0x00001d70
        /*00f4*/ 	.short	0x000c
        /*00f6*/ 	.short	0x0000


	//   ....[9]....
        /*00f8*/ 	.word	0x00001dc0
        /*00fc*/ 	.short	0x000c
        /*00fe*/ 	.short	0x0000


	//   ....[10]....
        /*0100*/ 	.word	0x00001e80
        /*0104*/ 	.short	0x000c
        /*0106*/ 	.short	0x0000


	//   ....[11]....
        /*0108*/ 	.word	0x00001ed0
        /*010c*/ 	.short	0x000c
        /*010e*/ 	.short	0x0000


	//   ....[12]....
        /*0110*/ 	.word	0x00001f90
        /*0114*/ 	.short	0x000c
        /*0116*/ 	.short	0x0000


	//   ....[13]....
        /*0118*/ 	.word	0x00001fe0
        /*011c*/ 	.short	0x000c
        /*011e*/ 	.short	0x0000


	//   ....[14]....
        /*0120*/ 	.word	0x00002090
        /*0124*/ 	.short	0x000c
        /*0126*/ 	.short	0x0000


	//   ....[15]....
        /*0128*/ 	.word	0x000020e0
        /*012c*/ 	.short	0x000c
        /*012e*/ 	.short	0x0000


	//----- nvinfo : EIATTR_EXIT_INSTR_OFFSETS
	.align		4
.L_63:
        /*0130*/ 	.byte	0x04, 0x1c
        /*0132*/ 	.short	(.L_65 - .L_64)


	//   ....[0]....
.L_64:
        /*0134*/ 	.word	0x00001890


	//   ....[1]....
        /*0138*/ 	.word	0x000019e0


	//   ....[2]....
        /*013c*/ 	.word	0x00001af0


	//   ....[3]....
        /*0140*/ 	.word	0x00001c00


	//   ....[4]....
        /*0144*/ 	.word	0x00001d10


	//   ....[5]....
        /*0148*/ 	.word	0x00001e20


	//   ....[6]....
        /*014c*/ 	.word	0x00001f30


	//   ....[7]....
        /*0150*/ 	.word	0x00002040


	//   ....[8]....
        /*0154*/ 	.word	0x00002120


	//----- nvinfo : EIATTR_CRS_STACK_SIZE
	.align		4
.L_65:
        /*0158*/ 	.byte	0x04, 0x1e
        /*015a*/ 	.short	(.L_67 - .L_66)
.L_66:
        /*015c*/ 	.word	0x00000000


	//----- nvinfo : EIATTR_CBANK_PARAM_SIZE
	.align		4
.L_67:
        /*0160*/ 	.byte	0x03, 0x19
        /*0162*/ 	.short	0x003c


	//----- nvinfo : EIATTR_PARAM_CBANK
	.align		4
        /*0164*/ 	.byte	0x04, 0x0a
        /*0166*/ 	.short	(.L_69 - .L_68)
	.align		4
.L_68:
        /*0168*/ 	.word	index@(.nv.constant0._Z32gemm_half_q_half_alt_4bit_kernelPK7__half2PKjP6__halfPKS4_S3_PKiiii)
        /*016c*/ 	.short	0x0380
        /*016e*/ 	.short	0x003c


	//----- nvinfo : EIATTR_SW_WAR
	.align		4
.L_69:
        /*0170*/ 	.byte	0x04, 0x36
        /*0172*/ 	.short	(.L_71 - .L_70)
.L_70:
        /*0174*/ 	.word	0x00000008
.L_71:


//--------------------- .nv.callgraph             --------------------------
	.section	.nv.callgraph,"",@"SHT_CUDA_CALLGRAPH"
	.align	4
	.sectionentsize	8
	.align		4
        /*0000*/ 	.word	0x00000000
	.align		4
        /*0004*/ 	.word	0xffffffff
	.align		4
        /*0008*/ 	.word	0x00000000
	.align		4
        /*000c*/ 	.word	0xfffffffe
	.align		4
        /*0010*/ 	.word	0x00000000
	.align		4
        /*0014*/ 	.word	0xfffffffd
	.align		4
        /*0018*/ 	.word	0x00000000
	.align		4
        /*001c*/ 	.word	0xfffffffc


//--------------------- .text._Z32gemm_half_q_half_alt_8bit_kernelPK7__half2PKjP6__halfPKS4_S3_PKiiii --------------------------
	.section	.text._Z32gemm_half_q_half_alt_8bit_kernelPK7__half2PKjP6__halfPKS4_S3_PKiiii,"ax",@progbits
	.align	128
        .global         _Z32gemm_half_q_half_alt_8bit_kernelPK7__half2PKjP6__halfPKS4_S3_PKiiii
        .type           _Z32gemm_half_q_half_alt_8bit_kernelPK7__half2PKjP6__halfPKS4_S3_PKiiii,@function
        .size           _Z32gemm_half_q_half_alt_8bit_kernelPK7__half2PKjP6__halfPKS4_S3_PKiiii,(.L_x_64 - _Z32gemm_half_q_half_alt_8bit_kernelPK7__half2PKjP6__halfPKS4_S3_PKiiii)
        .other          _Z32gemm_half_q_half_alt_8bit_kernelPK7__half2PKjP6__halfPKS4_S3_PKiiii,@"STO_CUDA_ENTRY STV_DEFAULT"
_Z32gemm_half_q_half_alt_8bit_kernelPK7__half2PKjP6__halfPKS4_S3_PKiiii:
.text._Z32gemm_half_q_half_alt_8bit_kernelPK7__half2PKjP6__halfPKS4_S3_PKiiii:
[----:B------:R-:W-:Y:S01]  /*0000*/  LDC R1, c[0x0][0x37c] ;  /* 0x0000df00ff017b82 */ /* 0x000fe20000000800 */
[----:B------:R-:W0:Y:S07]  /*0010*/  S2R R5, SR_CTAID.Z ;  /* 0x0000000000057919 */ /* 0x000e2e0000002700 */
[----:B------:R-:W1:Y:S01]  /*0020*/  S2UR UR6, SR_CTAID.Y ;  /* 0x00000000000679c3 */ /* 0x000e620000002600 */
[----:B------:R-:W2:Y:S01]  /*0030*/  LDCU.64 UR8, c[0x0][0x358] ;  /* 0x00006b00ff0877ac */ /* 0x000ea20008000a00 */
[----:B------:R-:W-:Y:S01]  /*0040*/  BSSY.RECONVERGENT B0, `(.L_x_0) ;  /* 0x000004e000007945 */ /* 0x000fe20003800200 */
[----:B------:R-:W3:Y:S01]  /*0050*/  S2R R3, SR_TID.X ;  /* 0x0000000000037919 */ /* 0x000ee20000002100 */
[----:B------:R-:W3:Y:S04]  /*0060*/  S2R R2, SR_CTAID.X ;  /* 0x0000000000027919 */ /* 0x000ee80000002500 */
[----:B------:R-:W4:Y:S01]  /*0070*/  LDC.64 R6, c[0x0][0x3b0] ;  /* 0x0000ec00ff067b82 */ /* 0x000f220000000a00 */
[----:B-1----:R-:W-:Y:S01]  /*0080*/  USHF.L.U32 UR7, UR6, 0x3, URZ ;  /* 0x0000000306077899 */ /* 0x002fe200080006ff */
[----:B0-----:R-:W-:-:S05]  /*0090*/  IMAD.SHL.U32 R4, R5, 0x20, RZ ;  /* 0x0000002005047824 */ /* 0x001fca00078e00ff */
[----:B----4-:R-:W-:Y:S02]  /*00a0*/  VIADD R19, R6, -UR7 ;  /* 0x8000000706137c36 */ /* 0x010fe40008000000 */
[----:B------:R-:W-:-:S03]  /*00b0*/  IMAD.IADD R24, R7, 0x1, -R4 ;  /* 0x0000000107187824 */ /* 0x000fc600078e0a04 */
[C---:B------:R-:W-:Y:S01]  /*00c0*/  ISETP.GE.AND P1, PT, R19.reuse, 0x1, PT ;  /* 0x000000011300780c */ /* 0x040fe20003f26270 */
[----:B---3--:R-:W-:Y:S01]  /*00d0*/  IMAD R0, R2, 0x80, R3 ;  /* 0x0000008002007824 */ /* 0x008fe200078e0203 */
[----:B------:R-:W-:Y:S02]  /*00e0*/  VIMNMX R18, PT, PT, R24, 0x20, PT ;  /* 0x0000002018127848 */ /* 0x000fe40003fe0100 */
[----:B------:R-:W-:-:S03]  /*00f0*/  VIMNMX R6, PT, PT, R19, 0x8, PT ;  /* 0x0000000813067848 */ /* 0x000fc60003fe0100 */
[----:B------:R-:W-:-:S05]  /*0100*/  IMAD.SHL.U32 R18, R18, 0x2, RZ ;  /* 0x0000000212127824 */ /* 0x000fca00078e00ff */
[----:B------:R-:W-:-:S13]  /*0110*/  ISETP.GE.U32.OR P0, PT, R3, R18, !P1 ;  /* 0x000000120300720c */ /* 0x000fda0004f06470 */
[----:B--2---:R-:W-:Y:S05]  /*0120*/  @P0 BRA `(.L_x_1) ;  /* 0x0000000000fc0947 */ /* 0x004fea0003800000 */
[----:B------:R-:W0:Y:S01]  /*0130*/  S2UR UR5, SR_CgaCtaId ;  /* 0x00000000000579c3 */ /* 0x000e220000008800 */
[----:B------:R-:W-:Y:S01]  /*0140*/  VIMNMX R23, PT, PT, R6, 0x1, !PT ;  /* 0x0000000106177848 */ /* 0x000fe20007fe0100 */
[----:B------:R-:W-:Y:S01]  /*0150*/  UMOV UR4, 0x400 ;  /* 0x0000040000047882 */ /* 0x000fe20000000000 */
[----:B------:R-:W-:Y:S02]  /*0160*/  IMAD R10, R7, UR6, RZ ;  /* 0x00000006070a7c24 */ /* 0x000fe4000f8e02ff */
[----:B------:R-:W-:Y:S02]  /*0170*/  IADD3 R23, PT, PT, RZ, -R23, RZ ;  /* 0x80000017ff177210 */ /* 0x000fe40007ffe0ff */
[----:B------:R-:W-:Y:S01]  /*0180*/  IMAD R10, R10, 0x10, R3 ;  /* 0x000000100a0a7824 */ /* 0x000fe200078e0203 */
[----:B------:R-:W1:Y:S01]  /*0190*/  LDC.64 R8, c[0x0][0x380] ;  /* 0x0000e000ff087b82 */ /* 0x000e620000000a00 */
[----:B------:R-:W-:Y:S02]  /*01a0*/  ISETP.GE.AND P0, PT, R23, RZ, PT ;  /* 0x000000ff1700720c */ /* 0x000fe40003f06270 */
[----:B------:R-:W-:Y:S01]  /*01b0*/  IMAD R26, R5, 0x40, R10 ;  /* 0x00000040051a7824 */ /* 0x000fe200078e020a */
[----:B0-----:R-:W-:-:S06]  /*01c0*/  ULEA UR4, UR5, UR4, 0x18 ;  /* 0x0000000405047291 */ /* 0x001fcc000f8ec0ff */
[----:B------:R-:W-:-:S04]  /*01d0*/  LEA R22, R3, UR4, 0x2 ;  /* 0x0000000403167c11 */ /* 0x000fc8000f8e10ff */
[----:B------:R-:W-:Y:S05]  /*01e0*/  @P0 BRA `(.L_x_2) ;  /* 0x0000000000ac0947 */ /* 0x000fea0003800000 */
[----:B------:R-:W-:Y:S01]  /*01f0*/  IMAD.MOV R10, RZ, RZ, -R23 ;  /* 0x000000ffff0a7224 */ /* 0x000fe200078e0a17 */
[----:B------:R-:W-:-:S04]  /*0200*/  PLOP3.LUT P0, PT, PT, PT, PT, 0x80, 0x8 ;  /* 0x000000000008781c */ /* 0x000fc80003f0f070 */
[----:B------:R-:W-:-:S13]  /*0210*/  ISETP.GT.AND P2, PT, R10, 0x3, PT ;  /* 0x000000030a00780c */ /* 0x000fda0003f44270 */
[----:B------:R-:W-:Y:S05]  /*0220*/  @!P2 BRA `(.L_x_3) ;  /* 0x000000000058a947 */ /* 0x000fea0003800000 */
[----:B------:R-:W0:Y:S01]  /*0230*/  LDC.64 R10, c[0x0][0x380] ;  /* 0x0000e000ff0a7b82 */ /* 0x000e220000000a00 */
[----:B------:R-:W-:-:S13]  /*0240*/  PLOP3.LUT P0, PT, PT, PT, PT, 0x8, 0x80 ;  /* 0x000000000080781c */ /* 0x000fda0003f0e170 */
.L_x_4:
[----:B------:R-:W-:Y:S02]  /*0250*/  IMAD R14, R7, 0x2, R26 ;  /* 0x00000002070e7824 */ /* 0x000fe400078e021a */
[----:B0-----:R-:W-:-:S03]  /*0260*/  IMAD.WIDE.U32 R12, R26, 0x4, R10 ;  /* 0x000000041a0c7825 */ /* 0x001fc600078e000a */
[C---:B------:R-:W-:Y:S01]  /*0270*/  LEA R16, R7.reuse, R14, 0x1 ;  /* 0x0000000e07107211 */ /* 0x040fe200078e08ff */
[----:B------:R-:W-:Y:S02]  /*0280*/  IMAD.WIDE.U32 R14, R14, 0x4, R10 ;  /* 0x000000040e0e7825 */ /* 0x000fe400078e000a */
[----:B------:R-:W2:Y:S02]  /*0290*/  LDG.E.CONSTANT R13, desc[UR8][R12.64] ;  /* 0x000000080c0d7981 */ /* 0x000ea4000c1e9900 */
[----:B------:R-:W-:Y:S02]  /*02a0*/  IMAD R25, R7, 0x2, R16 ;  /* 0x0000000207197824 */ /* 0x000fe400078e0210 */
[--C-:B------:R-:W-:Y:S01]  /*02b0*/  IMAD.WIDE.U32 R16, R16, 0x4, R10.reuse ;  /* 0x0000000410107825 */ /* 0x100fe200078e000a */
[----:B------:R-:W3:Y:S03]  /*02c0*/  LDG.E.CONSTANT R15, desc[UR8][R14.64] ;  /* 0x000000080e0f7981 */ /* 0x000ee6000c1e9900 */
[----:B------:R-:W-:-:S02]  /*02d0*/  IMAD.WIDE.U32 R20, R25, 0x4, R10 ;  /* 0x0000000419147825 */ /* 0x000fc400078e000a */
[----:B------:R-:W4:Y:S04]  /*02e0*/  LDG.E.CONSTANT R17, desc[UR8][R16.64] ;  /* 0x0000000810117981 */ /* 0x000f28000c1e9900 */
[----:B------:R-:W5:Y:S01]  /*02f0*/  LDG.E.CONSTANT R21, desc[UR8][R20.64] ;  /* 0x0000000814157981 */ /* 0x000f62000c1e9900 */
[----:B------:R-:W-:-:S05]  /*0300*/  VIADD R23, R23, 0x4 ;  /* 0x0000000417177836 */ /* 0x000fca0000000000 */
[----:B------:R-:W-:Y:S01]  /*0310*/  ISETP.GE.AND P2, PT, R23, -0x3, PT ;  /* 0xfffffffd1700780c */ /* 0x000fe20003f46270 */
[----:B------:R-:W-:Y:S01]  /*0320*/  IMAD R26, R7, 0x2, R25 ;  /* 0x00000002071a7824 */ /* 0x000fe200078e0219 */
[----:B--2---:R-:W-:Y:S04]  /*0330*/  STS [R22], R13 ;  /* 0x0000000d16007388 */ /* 0x004fe80000000800 */
[----:B---3--:R-:W-:Y:S04]  /*0340*/  STS [R22+0x100], R15 ;  /* 0x0001000f16007388 */ /* 0x008fe80000000800 */
[----:B----4-:R-:W-:Y:S04]  /*0350*/  STS [R22+0x200], R17 ;  /* 0x0002001116007388 */ /* 0x010fe80000000800 */
[----:B-----5:R0:W-:Y:S02]  /*0360*/  STS [R22+0x300], R21 ;  /* 0x0003001516007388 */ /* 0x0201e40000000800 */
[----:B0-----:R-:W-:Y:S01]  /*0370*/  VIADD R22, R22, 0x400 ;  /* 0x0000040016167836 */ /* 0x001fe20000000000 */
[----:B------:R-:W-:Y:S06]  /*0380*/  @!P2 BRA `(.L_x_4) ;  /* 0xfffffffc00b0a947 */ /* 0x000fec000383ffff */
.L_x_3:
[----:B------:R-:W-:-:S04]  /*0390*/  IADD3 R10, PT, PT, RZ, -R23, RZ ;  /* 0x80000017ff0a7210 */ /* 0x000fc80007ffe0ff */
[----:B------:R-:W-:-:S13]  /*03a0*/  ISETP.GT.AND P2, PT, R10, 0x1, PT ;  /* 0x000000010a00780c */ /* 0x000fda0003f44270 */
[----:B------:R-:W-:Y:S05]  /*03b0*/  @!P2 BRA `(.L_x_5) ;  /* 0x000000000030a947 */ /* 0x000fea0003800000 */
[----:B------:R-:W0:Y:S01]  /*03c0*/  LDC.64 R10, c[0x0][0x380] ;  /* 0x0000e000ff0a7b82 */ /* 0x000e220000000a00 */
[----:B------:R-:W-:Y:S02]  /*03d0*/  IMAD R14, R7, 0x2, R26 ;  /* 0x00000002070e7824 */ /* 0x000fe400078e021a */
[----:B0-----:R-:W-:-:S04]  /*03e0*/  IMAD.WIDE.U32 R12, R26, 0x4, R10 ;  /* 0x000000041a0c7825 */ /* 0x001fc800078e000a */
[----:B------:R-:W-:Y:S02]  /*03f0*/  IMAD.WIDE.U32 R10, R14, 0x4, R10 ;  /* 0x000000040e0a7825 */ /* 0x000fe400078e000a */
[----:B------:R-:W2:Y:S04]  /*0400*/  LDG.E.CONSTANT R13, desc[UR8][R12.64] ;  /* 0x000000080c0d7981 */ /* 0x000ea8000c1e9900 */
[----:B------:R-:W3:Y:S01]  /*0410*/  LDG.E.CONSTANT R11, desc[UR8][R10.64] ;  /* 0x000000080a0b7981 */ /* 0x000ee2000c1e9900 */
[----:B------:R-:W-:Y:S01]  /*0420*/  PLOP3.LUT P0, PT, PT, PT, PT, 0x8, 0x80 ;  /* 0x000000000080781c */ /* 0x000fe20003f0e170 */
[----:B------:R-:W-:Y:S02]  /*0430*/  VIADD R23, R23, 0x2 ;  /* 0x0000000217177836 */ /* 0x000fe40000000000 */
[----:B------:R-:W-:Y:S01]  /*0440*/  IMAD R26, R7, 0x2, R14 ;  /* 0x00000002071a7824 */ /* 0x000fe200078e020e */
[----:B--2---:R-:W-:Y:S04]  /*0450*/  STS [R22], R13 ;  /* 0x0000000d16007388 */ /* 0x004fe80000000800 */
[----:B---3--:R0:W-:Y:S02]  /*0460*/  STS [R22+0x100], R11 ;  /* 0x0001000b16007388 */ /* 0x0081e40000000800 */
[----:B0-----:R-:W-:-:S07]  /*0470*/  VIADD R22, R22, 0x200 ;  /* 0x0000020016167836 */ /* 0x001fce0000000000 */
.L_x_5:
[----:B------:R-:W-:-:S13]  /*0480*/  ISETP.NE.OR P0, PT, R23, RZ, P0 ;  /* 0x000000ff1700720c */ /* 0x000fda0000705670 */
[----:B------:R-:W-:Y:S05]  /*0490*/  @!P0 BRA `(.L_x_1) ;  /* 0x0000000000208947 */ /* 0x000fea0003800000 */
.L_x_2:
[----:B-1----:R-:W-:-:S06]  /*04a0*/  IMAD.WIDE.U32 R10, R26, 0x4, R8 ;  /* 0x000000041a0a7825 */ /* 0x002fcc00078e0008 */
[----:B------:R-:W2:Y:S01]  /*04b0*/  LDG.E.CONSTANT R11, desc[UR8][R10.64] ;  /* 0x000000080a0b7981 */ /* 0x000ea2000c1e9900 */
[----:B------:R-:W-:Y:S01]  /*04c0*/  IADD3 R23, PT, PT, R23, 0x1, RZ ;  /* 0x0000000117177810 */ /* 0x000fe20007ffe0ff */
[----:B------:R-:W-:-:S03]  /*04d0*/  IMAD R26, R7, 0x2, R26 ;  /* 0x00000002071a7824 */ /* 0x000fc600078e021a */
[----:B------:R-:W-:Y:S01]  /*04e0*/  ISETP.NE.AND P0, PT, R23, RZ, PT ;  /* 0x000000ff1700720c */ /* 0x000fe20003f05270 */
[----:B--2---:R0:W-:Y:S02]  /*04f0*/  STS [R22], R11 ;  /* 0x0000000b16007388 */ /* 0x0041e40000000800 */
[----:B0-----:R-:W-:-:S10]  /*0500*/  VIADD R22, R22, 0x100 ;  /* 0x0000010016167836 */ /* 0x001fd40000000000 */
[----:B------:R-:W-:Y:S05]  /*0510*/  @P0 BRA `(.L_x_2) ;  /* 0xfffffffc00e00947 */ /* 0x000fea000383ffff */
.L_x_1:
[----:B------:R-:W-:Y:S05]  /*0520*/  BSYNC.RECONVERGENT B0 ;  /* 0x0000000000007941 */ /* 0x000fea0003800200 */
.L_x_0:
[----:B------:R-:W-:-:S13]  /*0530*/  ISETP.NE.OR P1, PT, R5, RZ, !P1 ;  /* 0x000000ff0500720c */ /* 0x000fda0004f25670 */
[----:B------:R-:W-:Y:S05]  /*0540*/  @P1 BRA `(.L_x_6) ;  /* 0x0000000000c81947 */ /* 0x000fea0003800000 */
[----:B------:R-:W1:Y:S01]  /*0550*/  LDC R7, c[0x0][0x3b8] ;  /* 0x0000ee00ff077b82 */ /* 0x000e620000000800 */
[----:B------:R-:W-:-:S05]  /*0560*/  VIMNMX R6, PT, PT, R6, 0x1, !PT ;  /* 0x0000000106067848 */ /* 0x000fca0007fe0100 */
[----:B------:R-:W-:-:S05]  /*0570*/  IMAD.MOV R6, RZ, RZ, -R6 ;  /* 0x000000ffff067224 */ /* 0x000fca00078e0a06 */
[----:B------:R-:W-:Y:S01]  /*0580*/  ISETP.GE.AND P0, PT, R6, RZ, PT ;  /* 0x000000ff0600720c */ /* 0x000fe20003f06270 */
[----:B-1----:R-:W-:-:S04]  /*0590*/  IMAD R8, R7, UR6, RZ ;  /* 0x0000000607087c24 */ /* 0x002fc8000f8e02ff */
[----:B------:R-:W-:-:S05]  /*05a0*/  IMAD R3, R8, 0x8, R3 ;  /* 0x0000000808037824 */ /* 0x000fca00078e0203 */
[----:B------:R-:W-:-:S03]  /*05b0*/  LEA R16, R2, R3, 0x7 ;  /* 0x0000000302107211 */ /* 0x000fc600078e38ff */
[----:B------:R-:W-:Y:S05]  /*05c0*/  @P0 BRA `(.L_x_7) ;  /* 0x00000000008c0947 */ /* 0x000fea0003800000 */
[----:B------:R-:W-:Y:S01]  /*05d0*/  IMAD.MOV R2, RZ, RZ, -R6 ;  /* 0x000000ffff027224 */ /* 0x000fe200078e0a06 */
[----:B------:R-:W-:-:S04]  /*05e0*/  PLOP3.LUT P0, PT, PT, PT, PT, 0x80, 0x8 ;  /* 0x000000000008781c */ /* 0x000fc80003f0f070 */
[----:B------:R-:W-:-:S13]  /*05f0*/  ISETP.GT.AND P1, PT, R2, 0x3, PT ;  /* 0x000000030200780c */ /* 0x000fda0003f24270 */
[----:B------:R-:W-:Y:S05]  /*0600*/  @!P1 BRA `(.L_x_8) ;  /* 0x0000000000449947 */ /* 0x000fea0003800000 */
[----:B------:R-:W0:Y:S01]  /*0610*/  LDC.64 R2, c[0x0][0x390] ;  /* 0x0000e400ff027b82 */ /* 0x000e220000000a00 */
[----:B------:R-:W-:-:S13]  /*0620*/  PLOP3.LUT P0, PT, PT, PT, PT, 0x8, 0x80 ;  /* 0x000000000080781c */ /* 0x000fda0003f0e170 */
.L_x_9:
[----:B-1----:R-:W-:Y:S01]  /*0630*/  IMAD.IADD R10, R16, 0x1, R7 ;  /* 0x00000001100a7824 */ /* 0x002fe200078e0207 */
[----:B------:R-:W-:Y:S01]  /*0640*/  IADD3 R6, PT, PT, R6, 0x4, RZ ;  /* 0x0000000406067810 */ /* 0x000fe20007ffe0ff */
[----:B0-----:R-:W-:-:S03]  /*0650*/  IMAD.WIDE R8, R16, 0x2, R2 ;  /* 0x0000000210087825 */ /* 0x001fc600078e0202 */
[----:B------:R-:W-:Y:S01]  /*0660*/  ISETP.GE.AND P1, PT, R6, -0x3, PT ;  /* 0xfffffffd0600780c */ /* 0x000fe20003f26270 */
[C---:B------:R-:W-:Y:S01]  /*0670*/  IMAD.IADD R12, R10.reuse, 0x1, R7 ;  /* 0x000000010a0c7824 */ /* 0x040fe200078e0207 */
[----:B------:R1:W-:Y:S01]  /*0680*/  STG.E.U16 desc[UR8][R8.64], RZ ;  /* 0x000000ff08007986 */ /* 0x0003e2000c101508 */
[----:B------:R-:W-:-:S04]  /*0690*/  IMAD.WIDE R10, R10, 0x2, R2 ;  /* 0x000000020a0a7825 */ /* 0x000fc800078e0202 */
[C---:B------:R-:W-:Y:S01]  /*06a0*/  IMAD.IADD R17, R12.reuse, 0x1, R7 ;  /* 0x000000010c117824 */ /* 0x040fe200078e0207 */
[----:B------:R1:W-:Y:S01]  /*06b0*/  STG.E.U16 desc[UR8][R10.64], RZ ;  /* 0x000000ff0a007986 */ /* 0x0003e2000c101508 */
[----:B------:R-:W-:-:S04]  /*06c0*/  IMAD.WIDE R12, R12, 0x2, R2 ;  /* 0x000000020c0c7825 */ /* 0x000fc800078e0202 */
[C---:B------:R-:W-:Y:S01]  /*06d0*/  IMAD.WIDE R14, R17.reuse, 0x2, R2 ;  /* 0x00000002110e7825 */ /* 0x040fe200078e0202 */
[----:B------:R1:W-:Y:S03]  /*06e0*/  STG.E.U16 desc[UR8][R12.64], RZ ;  /* 0x000000ff0c007986 */ /* 0x0003e6000c101508 */
[----:B------:R-:W-:Y:S01]  /*06f0*/  IMAD.IADD R16, R17, 0x1, R7 ;  /* 0x0000000111107824 */ /* 0x000fe200078e0207 */
[----:B------:R1:W-:Y:S01]  /*0700*/  STG.E.U16 desc[UR8][R14.64], RZ ;  /* 0x000000ff0e007986 */ /* 0x0003e2000c101508 */
[----:B------:R-:W-:Y:S05]  /*0710*/  @!P1 BRA `(.L_x_9) ;  /* 0xfffffffc00c49947 */ /* 0x000fea000383ffff */
.L_x_8:
[----:B------:R-:W-:-:S05]  /*0720*/  IMAD.MOV R2, RZ, RZ, -R6 ;  /* 0x000000ffff027224 */ /* 0x000fca00078e0a06 */
[----:B------:R-:W-:-:S13]  /*0730*/  ISETP.GT.AND P1, PT, R2, 0x1, PT ;  /* 0x000000010200780c */ /* 0x000fda0003f24270 */
[----:B------:R-:W-:Y:S05]  /*0740*/  @!P1 BRA `(.L_x_10) ;  /* 0x0000000000249947 */ /* 0x000fea0003800000 */
[----:B-1----:R-:W0:Y:S01]  /*0750*/  LDC.64 R8, c[0x0][0x390] ;  /* 0x0000e400ff087b82 */ /* 0x002e220000000a00 */
[----:B------:R-:W-:Y:S01]  /*0760*/  IMAD.IADD R10, R16, 0x1, R7 ;  /* 0x00000001100a7824 */ /* 0x000fe200078e0207 */
[----:B------:R-:W-:Y:S01]  /*0770*/  PLOP3.LUT P0, PT, PT, PT, PT, 0x8, 0x80 ;  /* 0x000000000080781c */ /* 0x000fe20003f0e170 */
[----:B------:R-:W-:Y:S02]  /*0780*/  VIADD R6, R6, 0x2 ;  /* 0x0000000206067836 */ /* 0x000fe40000000000 */
[----:B0-----:R-:W-:Y:S01]  /*0790*/  IMAD.WIDE R2, R16, 0x2, R8 ;  /* 0x0000000210027825 */ /* 0x001fe200078e0208 */
[----:B------:R-:W-:-:S03]  /*07a0*/  IADD3 R16, PT, PT, R10, R7, RZ ;  /* 0x000000070a107210 */ /* 0x000fc60007ffe0ff */
[----:B------:R-:W-:Y:S01]  /*07b0*/  IMAD.WIDE R8, R10, 0x2, R8 ;  /* 0x000000020a087825 */ /* 0x000fe200078e0208 */
[----:B------:R0:W-:Y:S04]  /*07c0*/  STG.E.U16 desc[UR8][R2.64], RZ ;  /* 0x000000ff02007986 */ /* 0x0001e8000c101508 */
[----:B------:R0:W-:Y:S02]  /*07d0*/  STG.E.U16 desc[UR8][R8.64], RZ ;  /* 0x000000ff08007986 */ /* 0x0001e4000c101508 */
.L_x_10:
[----:B------:R-:W-:-:S13]  /*07e0*/  ISETP.NE.OR P0, PT, R6, RZ, P0 ;  /* 0x000000ff0600720c */ /* 0x000fda0000705670 */
[----:B------:R-:W-:Y:S05]  /*07f0*/  @!P0 BRA `(.L_x_6) ;  /* 0x00000000001c8947 */ /* 0x000fea0003800000 */
.L_x_7:
[----:B0-----:R-:W0:Y:S02]  /*0800*/  LDC.64 R2, c[0x0][0x390] ;  /* 0x0000e400ff027b82 */ /* 0x001e240000000a00 */
.L_x_11:
[----:B01----:R-:W-:-:S04]  /*0810*/  IMAD.WIDE R8, R16, 0x2, R2 ;  /* 0x0000000210087825 */ /* 0x003fc800078e0202 */
[----:B------:R-:W-:Y:S01]  /*0820*/  VIADD R6, R6, 0x1 ;  /* 0x0000000106067836 */ /* 0x000fe20000000000 */
[----:B------:R2:W-:Y:S01]  /*0830*/  STG.E.U16 desc[UR8][R8.64], RZ ;  /* 0x000000ff08007986 */ /* 0x0005e2000c101508 */
[----:B------:R-:W-:-:S03]  /*0840*/  IMAD.IADD R16, R16, 0x1, R7 ;  /* 0x0000000110107824 */ /* 0x000fc600078e0207 */
[----:B------:R-:W-:-:S13]  /*0850*/  ISETP.NE.AND P0, PT, R6, RZ, PT ;  /* 0x000000ff0600720c */ /* 0x000fda0003f05270 */
[----:B--2---:R-:W-:Y:S05]  /*0860*/  @P0 BRA `(.L_x_11) ;  /* 0xfffffffc00e80947 */ /* 0x004fea000383ffff */
.L_x_6:
[----:B------:R-:W-:Y:S01]  /*0870*/  ISETP.GE.AND P0, PT, R24, 0x1, PT ;  /* 0x000000011800780c */ /* 0x000fe20003f06270 */
[----:B------:R-:W-:Y:S01]  /*0880*/  BAR.SYNC.DEFER_BLOCKING 0x0 ;  /* 0x0000000000007b1d */ /* 0x000fe20000010000 */
[----:B01----:R-:W-:Y:S02]  /*0890*/  PRMT R9, RZ, 0x7610, R9 ;  /* 0x00007610ff097816 */ /* 0x003fe40000000009 */
[----:B------:R-:W-:Y:S02]  /*08a0*/  PRMT R8, RZ, 0x7610, R8 ;  /* 0x00007610ff087816 */ /* 0x000fe40000000008 */
[----:B------:R-:W-:Y:S02]  /*08b0*/  PRMT R7, RZ, 0x7610, R7 ;  /* 0x00007610ff077816 */ /* 0x000fe40000000007 */
[----:B------:R-:W-:Y:S02]  /*08c0*/  PRMT R6, RZ, 0x7610, R6 ;  /* 0x00007610ff067816 */ /* 0x000fe40000000006 */
[----:B------:R-:W-:-:S02]  /*08d0*/  PRMT R10, RZ, 0x7610, R10 ;  /* 0x00007610ff0a7816 */ /* 0x000fc4000000000a */
[----:B------:R-:W-:Y:S02]  /*08e0*/  PRMT R11, RZ, 0x7610, R11 ;  /* 0x00007610ff0b7816 */ /* 0x000fe4000000000b */
[----:B------:R-:W-:Y:S02]  /*08f0*/  PRMT R12, RZ, 0x7610, R12 ;  /* 0x00007610ff0c7816 */ /* 0x000fe4000000000c */
[----:B------:R-:W-:Y:S01]  /*0900*/  PRMT R13, RZ, 0x7610, R13 ;  /* 0x00007610ff0d7816 */ /* 0x000fe2000000000d */
[----:B------:R-:W-:Y:S06]  /*0910*/  @!P0 BRA `(.L_x_12) ;  /* 0x0000000800648947 */ /* 0x000fec0003800000 */
[----:B------:R-:W0:Y:S01]  /*0920*/  LDC.64 R2, c[0x0][0x3a8] ;  /* 0x0000ea00ff027b82 */ /* 0x000e220000000a00 */
[----:B------:R-:W1:Y:S01]  /*0930*/  LDCU UR10, c[0x0][0x3b8] ;  /* 0x00007700ff0a77ac */ /* 0x000e620008000800 */
[----:B------:R-:W-:Y:S01]  /*0940*/  SHF.R.S32.HI R9, RZ, 0x1f, R0 ;  /* 0x0000001fff097819 */ /* 0x000fe20000011400 */
[----:B------:R-:W-:-:S03]  /*0950*/  UMOV UR5, 0x400 ;  /* 0x0000040000057882 */ /* 0x000fc60000000000 */
[----:B------:R-:W-:Y:S01]  /*0960*/  LEA.HI R9, R9, R0, RZ, 0x2 ;  /* 0x0000000009097211 */ /* 0x000fe200078f10ff */
[----:B------:R-:W2:Y:S01]  /*0970*/  LDCU UR11, c[0x0][0x3b8] ;  /* 0x00007700ff0b77ac */ /* 0x000ea20008000800 */
[----:B------:R-:W3:Y:S02]  /*0980*/  S2UR UR6, SR_CgaCtaId ;  /* 0x00000000000679c3 */ /* 0x000ee40000008800 */
[----:B------:R-:W-:Y:S01]  /*0990*/  LOP3.LUT R9, R9, 0x1ffffffc, RZ, 0xc0, !PT ;  /* 0x1ffffffc09097812 */ /* 0x000fe200078ec0ff */
[----:B-1----:R-:W-:-:S04]  /*09a0*/  USHF.R.S32.HI UR4, URZ, 0x1f, UR10 ;  /* 0x0000001fff047899 */ /* 0x002fc8000801140a */
[----:B------:R-:W-:Y:S01]  /*09b0*/  ULEA.HI UR4, UR4, UR10, URZ, 0x2 ;  /* 0x0000000a04047291 */ /* 0x000fe2000f8f10ff */
[----:B0-----:R-:W-:-:S04]  /*09c0*/  IMAD.WIDE.U32 R2, R5, 0x200, R2 ;  /* 0x0000020005027825 */ /* 0x001fc800078e0002 */
[--C-:B------:R-:W-:Y:S01]  /*09d0*/  IMAD.IADD R5, R0, 0x1, -R9.reuse ;  /* 0x0000000100057824 */ /* 0x100fe200078e0a09 */
[----:B------:R-:W-:Y:S01]  /*09e0*/  IADD3 R20, P0, PT, R2, 0x8, RZ ;  /* 0x0000000802147810 */ /* 0x000fe20007f1e0ff */
[----:B------:R-:W-:Y:S01]  /*09f0*/  IMAD R2, R4, UR10, R0 ;  /* 0x0000000a04027c24 */ /* 0x000fe2000f8e0200 */
[----:B------:R-:W-:Y:S01]  /*0a00*/  PRMT R9, RZ, 0x7610, R9 ;  /* 0x00007610ff097816 */ /* 0x000fe20000000009 */
[----:B---3--:R-:W-:Y:S02]  /*0a10*/  ULEA UR6, UR6, UR5, 0x18 ;  /* 0x0000000506067291 */ /* 0x008fe4000f8ec0ff */
[----:B------:R-:W-:Y:S01]  /*0a20*/  IMAD.X R21, RZ, RZ, R3, P0 ;  /* 0x000000ffff157224 */ /* 0x000fe200000e0603 */
[----:B------:R-:W-:Y:S01]  /*0a30*/  SHF.L.U32 R3, R5, 0x3, RZ ;  /* 0x0000000305037819 */ /* 0x000fe200000006ff */
[----:B------:R-:W-:Y:S02]  /*0a40*/  USHF.R.S32.HI UR5, URZ, 0x2, UR4 ;  /* 0x00000002ff057899 */ /* 0x000fe40008011404 */
[----:B------:R-:W-:Y:S01]  /*0a50*/  UIADD3 UR6, UPT, UPT, UR6, 0x400, URZ ;  /* 0x0000040006067890 */ /* 0x000fe2000fffe0ff */
[----:B--2---:R-:W-:-:S11]  /*0a60*/  UMOV UR4, URZ ;  /* 0x000000ff00047c82 */ /* 0x004fd60008000000 */
.L_x_14:
[----:B------:R-:W2:Y:S01]  /*0a70*/  LDG.E.CONSTANT R27, desc[UR8][R20.64+-0x8] ;  /* 0xfffff808141b7981 */ /* 0x000ea2000c1e9900 */
[----:B------:R-:W0:Y:S03]  /*0a80*/  LDC.64 R4, c[0x0][0x398] ;  /* 0x0000e600ff047b82 */ /* 0x000e260000000a00 */
[----:B------:R-:W3:Y:S04]  /*0a90*/  LDG.E.CONSTANT R23, desc[UR8][R20.64+-0x4] ;  /* 0xfffffc0814177981 */ /* 0x000ee8000c1e9900 */
[----:B------:R-:W4:Y:S01]  /*0aa0*/  LDG.E.CONSTANT R17, desc[UR8][R20.64] ;  /* 0x0000000814117981 */ /* 0x000f22000c1e9900 */
[----:B------:R-:W1:Y:S03]  /*0ab0*/  LDC.64 R34, c[0x0][0x3a0] ;  /* 0x0000e800ff227b82 */ /* 0x000e660000000a00 */
[----:B------:R-:W5:Y:S01]  /*0ac0*/  LDG.E.CONSTANT R25, desc[UR8][R20.64+0x4] ;  /* 0x0000040814197981 */ /* 0x000f62000c1e9900 */
[----:B------:R-:W-:Y:S01]  /*0ad0*/  ISETP.GE.AND P1, PT, R19, 0x1, PT ;  /* 0x000000011300780c */ /* 0x000fe20003f26270 */
[----:B------:R-:W-:-:S06]  /*0ae0*/  UIADD3 UR4, UPT, UPT, UR4, 0x2, URZ ;  /* 0x0000000204047890 */ /* 0x000fcc000fffe0ff */
[----:B------:R-:W-:Y:S01]  /*0af0*/  ISETP.LE.AND P0, PT, R18, UR4, PT ;  /* 0x0000000412007c0c */ /* 0x000fe2000bf03270 */
[--C-:B--2---:R-:W-:Y:S02]  /*0b00*/  IMAD R29, R27, UR11, R0.reuse ;  /* 0x0000000b1b1d7c24 */ /* 0x104fe4000f8e0200 */
[----:B---3--:R-:W-:Y:S02]  /*0b10*/  IMAD R31, R23, UR11, R0 ;  /* 0x0000000b171f7c24 */ /* 0x008fe4000f8e0200 */
[----:B0-----:R-:W-:-:S04]  /*0b20*/  IMAD.WIDE R28, R29, 0x2, R4 ;  /* 0x000000021d1c7825 */ /* 0x001fc800078e0204 */
[--C-:B----4-:R-:W-:Y:S02]  /*0b30*/  IMAD R15, R17, UR11, R0.reuse ;  /* 0x0000000b110f7c24 */ /* 0x110fe4000f8e0200 */
[----:B-----5:R-:W-:Y:S02]  /*0b40*/  IMAD R33, R25, UR11, R0 ;  /* 0x0000000b19217c24 */ /* 0x020fe4000f8e0200 */
[----:B------:R-:W-:-:S04]  /*0b50*/  IMAD.WIDE R30, R31, 0x2, R4 ;  /* 0x000000021f1e7825 */ /* 0x000fc800078e0204 */
[----:B------:R-:W-:-:S04]  /*0b60*/  IMAD.WIDE R14, R15, 0x2, R4 ;  /* 0x000000020f0e7825 */ /* 0x000fc800078e0204 */
[----:B------:R-:W-:Y:S01]  /*0b70*/  IMAD.WIDE R4, R33, 0x2, R4 ;  /* 0x0000000221047825 */ /* 0x000fe200078e0204 */
[----:B------:R-:W-:-:S04]  /*0b80*/  SHF.R.S32.HI R33, RZ, 0x1f, R0 ;  /* 0x0000001fff217819 */ /* 0x000fc80000011400 */
[----:B------:R-:W-:-:S04]  /*0b90*/  LEA.HI R16, R33, R0, RZ, 0x2 ;  /* 0x0000000021107211 */ /* 0x000fc800078f10ff */
[----:B------:R-:W-:-:S05]  /*0ba0*/  SHF.R.S32.HI R16, RZ, 0x2, R16 ;  /* 0x00000002ff107819 */ /* 0x000fca0000011410 */
[--C-:B------:R-:W-:Y:S02]  /*0bb0*/  IMAD R27, R27, UR5, R16.reuse ;  /* 0x000000051b1b7c24 */ /* 0x100fe4000f8e0210 */
[--C-:B------:R-:W-:Y:S02]  /*0bc0*/  IMAD R23, R23, UR5, R16.reuse ;  /* 0x0000000517177c24 */ /* 0x100fe4000f8e0210 */
[--C-:B------:R-:W-:Y:S02]  /*0bd0*/  IMAD R17, R17, UR5, R16.reuse ;  /* 0x0000000511117c24 */ /* 0x100fe4000f8e0210 */
[----:B------:R-:W-:Y:S02]  /*0be0*/  IMAD R25, R25, UR5, R16 ;  /* 0x0000000519197c24 */ /* 0x000fe4000f8e0210 */
[----:B-1----:R-:W-:-:S04]  /*0bf0*/  IMAD.WIDE R26, R27, 0x4, R34 ;  /* 0x000000041b1a7825 */ /* 0x002fc800078e0222 */
[----:B------:R-:W-:-:S04]  /*0c00*/  IMAD.WIDE R36, R23, 0x4, R34 ;  /* 0x0000000417247825 */ /* 0x000fc800078e0222 */
[----:B------:R-:W-:-:S04]  /*0c10*/  IMAD.WIDE R32, R17, 0x4, R34 ;  /* 0x0000000411207825 */ /* 0x000fc800078e0222 */
[----:B------:R-:W-:Y:S01]  /*0c20*/  IMAD.WIDE R34, R25, 0x4, R34 ;  /* 0x0000000419227825 */ /* 0x000fe200078e0222 */
[----:B------:R-:W-:Y:S06]  /*0c30*/  @!P1 BRA `(.L_x_13) ;  /* 0x0000000400889947 */ /* 0x000fec0003800000 */
[----:B------:R0:W2:Y:S04]  /*0c40*/  LDG.E.CONSTANT R24, desc[UR8][R32.64] ;  /* 0x0000000820187981 */ /* 0x0000a8000c1e9900 */
[----:B------:R-:W3:Y:S04]  /*0c50*/  LDG.E.CONSTANT R22, desc[UR8][R26.64] ;  /* 0x000000081a167981 */ /* 0x000ee8000c1e9900 */
[----:B------:R-:W4:Y:S01]  /*0c60*/  LDG.E.CONSTANT R16, desc[UR8][R34.64] ;  /* 0x0000000822107981 */ /* 0x000f22000c1e9900 */
[----:B0-----:R-:W0:Y:S03]  /*0c70*/  LDC.64 R32, c[0x0][0x388] ;  /* 0x0000e200ff207b82 */ /* 0x001e260000000a00 */
[----:B------:R-:W5:Y:S04]  /*0c80*/  LDG.E.U16.CONSTANT R28, desc[UR8][R28.64] ;  /* 0x000000081c1c7981 */ /* 0x000f68000c1e9500 */
[----:B------:R-:W2:Y:S04]  /*0c90*/  LDG.E.CONSTANT R26, desc[UR8][R36.64] ;  /* 0x00000008241a7981 */ /* 0x000ea8000c1e9900 */
[----:B------:R-:W5:Y:S04]  /*0ca0*/  LDG.E.U16.CONSTANT R23, desc[UR8][R30.64] ;  /* 0x000000081e177981 */ /* 0x000f68000c1e9500 */
[----:B------:R1:W5:Y:S04]  /*0cb0*/  LDG.E.U16.CONSTANT R27, desc[UR8][R14.64] ;  /* 0x000000080e1b7981 */ /* 0x000368000c1e9500 */
[----:B------:R4:W5:Y:S01]  /*0cc0*/  LDG.E.U16.CONSTANT R5, desc[UR8][R4.64] ;  /* 0x0000000804057981 */ /* 0x000962000c1e9500 */
[----:B0-----:R-:W-:-:S03]  /*0cd0*/  IMAD.WIDE R32, R2, 0x4, R32 ;  /* 0x0000000402207825 */ /* 0x001fc600078e0220 */
[----:B-1----:R-:W0:Y:S04]  /*0ce0*/  LDS.64 R14, [UR6+-0x400] ;  /* 0xfffc0006ff0e7984 */ /* 0x002e280008000a00 */
[----:B------:R-:W5:Y:S01]  /*0cf0*/  LDG.E.CONSTANT R17, desc[UR8][R32.64] ;  /* 0x0000000820117981 */ /* 0x000f62000c1e9900 */
[----:B------:R-:W-:Y:S02]  /*0d00*/  ISETP.NE.AND P1, PT, R19, 0x1, PT ;  /* 0x000000011300780c */ /* 0x000fe40003f25270 */
[----:B---3--:R-:W-:-:S04]  /*0d10*/  SHF.R.U32.HI R22, RZ, R3, R22 ;  /* 0x00000003ff167219 */ /* 0x008fc80000011616 */
[----:B------:R-:W-:Y:S02]  /*0d20*/  LOP3.LUT R22, R22, 0xffffff00, RZ, 0xcf, !PT ;  /* 0xffffff0016167812 */ /* 0x000fe400078ecfff */
[----:B--2---:R-:W-:-:S04]  /*0d30*/  SHF.R.U32.HI R26, RZ, R3, R26 ;  /* 0x00000003ff1a7219 */ /* 0x004fc8000001161a */
[----:B------:R-:W-:Y:S01]  /*0d40*/  LOP3.LUT R26, R26, 0xffffff00, RZ, 0xcf, !PT ;  /* 0xffffff001a1a7812 */ /* 0x000fe200078ecfff */
[----:B------:R-:W1:Y:S01]  /*0d50*/  I2F.F16 R22, R22 ;  /* 0x0000001600167306 */ /* 0x000e620000200c00 */
[-C--:B------:R-:W-:Y:S02]  /*0d60*/  SHF.R.U32.HI R24, RZ, R3.reuse, R24 ;  /* 0x00000003ff187219 */ /* 0x080fe40000011618 */
[----:B----4-:R-:W-:Y:S02]  /*0d70*/  SHF.R.U32.HI R16, RZ, R3, R16 ;  /* 0x00000003ff107219 */ /* 0x010fe40000011610 */
[----:B------:R-:W-:-:S03]  /*0d80*/  LOP3.LUT R24, R24, 0xffffff00, RZ, 0xcf, !PT ;  /* 0xffffff0018187812 */ /* 0x000fc600078ecfff */
[----:B------:R-:W2:Y:S01]  /*0d90*/  I2F.F16 R26, R26 ;  /* 0x0000001a001a7306 */ /* 0x000ea20000200c00 */
[----:B------:R-:W-:Y:S02]  /*0da0*/  LOP3.LUT R16, R16, 0xffffff00, RZ, 0xcf, !PT ;  /* 0xffffff0010107812 */ /* 0x000fe400078ecfff */
[----:B-----5:R-:W-:Y:S02]  /*0db0*/  SHF.R.U32.HI R29, RZ, 0x8, R17 ;  /* 0x00000008ff1d7819 */ /* 0x020fe40000011611 */
[----:B------:R-:W-:Y:S02]  /*0dc0*/  LOP3.LUT R25, R17, 0xff, RZ, 0xc0, !PT ;  /* 0x000000ff11197812 */ /* 0x000fe400078ec0ff */
[----:B------:R-:W-:-:S04]  /*0dd0*/  LOP3.LUT R29, R29, 0xff, RZ, 0xc0, !PT ;  /* 0x000000ff1d1d7812 */ /* 0x000fc800078ec0ff */
[----:B------:R-:W-:Y:S01]  /*0de0*/  I2F.F16 R25, R25 ;  /* 0x0000001900197306 */ /* 0x000fe20000200c00 */
[--C-:B------:R-:W-:Y:S02]  /*0df0*/  SHF.R.U32.HI R4, RZ, 0x18, R17.reuse ;  /* 0x00000018ff047819 */ /* 0x100fe40000011611 */
[----:B------:R-:W-:-:S05]  /*0e00*/  SHF.R.U32.HI R17, RZ, 0x10, R17 ;  /* 0x00000010ff117819 */ /* 0x000fca0000011611 */
[----:B------:R-:W3:Y:S01]  /*0e10*/  I2F.F16 R29, R29 ;  /* 0x0000001d001d7306 */ /* 0x000ee20000200c00 */
[----:B------:R-:W-:Y:S01]  /*0e20*/  LOP3.LUT R17, R17, 0xff, RZ, 0xc0, !PT ;  /* 0x000000ff11117812 */ /* 0x000fe200078ec0ff */
[----:B-1----:R-:W-:-:S06]  /*0e30*/  HMUL2 R22, R28.H0_H0, R22.H0_H0 ;  /* 0x200000161c167232 */ /* 0x002fcc0000000800 */
[----:B------:R-:W1:Y:S01]  /*0e40*/  I2F.F16 R24, R24 ;  /* 0x0000001800187306 */ /* 0x000e620000200c00 */
[----:B--2---:R-:W-:-:S07]  /*0e50*/  HMUL2 R26, R23.H0_H0, R26.H0_H0 ;  /* 0x2000001a171a7232 */ /* 0x004fce0000000800 */
[----:B------:R-:W2:Y:S01]  /*0e60*/  I2F.F16 R16, R16 ;  /* 0x0000001000107306 */ /* 0x000ea20000200c00 */
[----:B------:R-:W-:Y:S02]  /*0e70*/  PRMT R23, R28, 0x5410, R23 ;  /* 0x000054101c177816 */ /* 0x000fe40000000017 */
[----:B---3--:R-:W-:Y:S02]  /*0e80*/  PRMT R28, R25, 0x5410, R29 ;  /* 0x00005410191c7816 */ /* 0x008fe4000000001d */
[----:B------:R-:W-:-:S03]  /*0e90*/  PRMT R22, R22, 0x5410, R26 ;  /* 0x0000541016167816 */ /* 0x000fc6000000001a */
[----:B------:R-:W-:Y:S01]  /*0ea0*/  I2F.F16 R4, R4 ;  /* 0x0000000400047306 */ /* 0x000fe20000200c00 */
[----:B-1----:R-:W-:Y:S01]  /*0eb0*/  HMUL2 R24, R27.H0_H0, R24.H0_H0 ;  /* 0x200000181b187232 */ /* 0x002fe20000000800 */
[----:B------:R-:W-:-:S06]  /*0ec0*/  PRMT R27, R27, 0x5410, R5 ;  /* 0x000054101b1b7816 */ /* 0x000fcc0000000005 */
[----:B------:R-:W1:Y:S01]  /*0ed0*/  I2F.F16 R17, R17 ;  /* 0x0000001100117306 */ /* 0x000e620000200c00 */
[----:B--2---:R-:W-:Y:S02]  /*0ee0*/  HMUL2 R16, R5.H0_H0, R16.H0_H0 ;  /* 0x2000001005107232 */ /* 0x004fe40000000800 */
[----:B------:R-:W-:-:S03]  /*0ef0*/  HFMA2 R5, R28, R23, R22 ;  /* 0x000000171c057231 */ /* 0x000fc60000000016 */
[----:B------:R-:W-:Y:S01]  /*0f00*/  PRMT R24, R24, 0x5410, R16 ;  /* 0x0000541018187816 */ /* 0x000fe20000000010 */
[----:B0-----:R-:W-:Y:S01]  /*0f10*/  HFMA2 R14, R5, R14, RZ ;  /* 0x0000000e050e7231 */ /* 0x001fe200000000ff */
[----:B-1----:R-:W-:-:S05]  /*0f20*/  PRMT R4, R17, 0x5410, R4 ;  /* 0x0000541011047816 */ /* 0x002fca0000000004 */
[----:B------:R-:W-:-:S04]  /*0f30*/  HFMA2 R4, R4, R27, R24 ;  /* 0x0000001b04047231 */ /* 0x000fc80000000018 */
[----:B------:R-:W-:-:S04]  /*0f40*/  HFMA2 R14, R4, R15, R14 ;  /* 0x0000000f040e7231 */ /* 0x000fc8000000000e */
[----:B------:R-:W-:-:S04]  /*0f50*/  HADD2 R14, R14.H0_H0, R14.H1_H1 ;  /* 0x3000000e0e0e7230 */ /* 0x000fc80000000800 */
[----:B------:R-:W-:Y:S01]  /*0f60*/  HADD2 R6, R6.H0_H0, R14.H0_H0 ;  /* 0x2000000e06067230 */ /* 0x000fe20000000800 */
[----:B------:R-:W-:Y:S06]  /*0f70*/  @!P1 BRA `(.L_x_13) ;  /* 0x0000000000b89947 */ /* 0x000fec0003800000 */
[----:B------:R-:W0:Y:S01]  /*0f80*/  LDS.64 R14, [UR6+-0x300] ;  /* 0xfffd0006ff0e7984 */ /* 0x000e220008000a00 */
[----:B------:R-:W-:Y:S01]  /*0f90*/  ISETP.NE.AND P1, PT, R19, 0x2, PT ;  /* 0x000000021300780c */ /* 0x000fe20003f25270 */
[----:B0-----:R-:W-:-:S04]  /*0fa0*/  HFMA2 R14, R5, R14, RZ ;  /* 0x0000000e050e7231 */ /* 0x001fc800000000ff */
        /* <DEDUP_REMOVED lines=18> */
[----:B------:R-:W0:Y:S01]  /*10d0*/  LDS.64 R14, [UR6] ;  /* 0x00000006ff0e7984 */ /* 0x000e220008000a00 */
[----:B------:R-:W-:Y:S01]  /*10e0*/  ISETP.NE.AND P1, PT, R19, 0x5, PT ;  /* 0x000000051300780c */ /* 0x000fe20003f25270 */
[----:B0-----:R-:W-:-:S04]  /*10f0*/  HFMA2 R14, R5, R14, RZ ;  /* 0x0000000e050e7231 */ /* 0x001fc800000000ff */
[----:B------:R-:W-:-:S04]  /*1100*/  HFMA2 R14, R4, R15, R14 ;  /* 0x0000000f040e7231 */ /* 0x000fc8000000000e */
[----:B------:R-:W-:-:S04]  /*1110*/  HADD2 R14, R14.H0_H0, R14.H1_H1 ;  /* 0x3000000e0e0e7230 */ /* 0x000fc80000000800 */
[----:B------:R-:W-:Y:S01]  /*1120*/  HADD2 R10, R10.H0_H0, R14.H0_H0 ;  /* 0x2000000e0a0a7230 */ /* 0x000fe20000000800 */
[----:B------:R-:W-:Y:S06]  /*1130*/  @!P1 BRA `(.L_x_13) ;  /* 0x0000000000489947 */ /* 0x000fec0003800000 */
[----:B------:R-:W0:Y:S01]  /*1140*/  LDS.64 R14, [UR6+0x100] ;  /* 0x00010006ff0e7984 */ /* 0x000e220008000a00 */
[----:B------:R-:W-:Y:S01]  /*1150*/  ISETP.NE.AND P1, PT, R19, 0x6, PT ;  /* 0x000000061300780c */ /* 0x000fe20003f25270 */
[----:B0-----:R-:W-:-:S04]  /*1160*/  HFMA2 R14, R5, R14, RZ ;  /* 0x0000000e050e7231 */ /* 0x001fc800000000ff */
[----:B------:R-:W-:-:S04]  /*1170*/  HFMA2 R14, R4, R15, R14 ;  /* 0x0000000f040e7231 */ /* 0x000fc8000000000e */
[----:B------:R-:W-:-:S04]  /*1180*/  HADD2 R14, R14.H0_H0, R14.H1_H1 ;  /* 0x3000000e0e0e7230 */ /* 0x000fc80000000800 */
[----:B------:R-:W-:Y:S01]  /*1190*/  HADD2 R11, R11.H0_H0, R14.H0_H0 ;  /* 0x2000000e0b0b7230 */ /* 0x000fe20000000800 */
[----:B------:R-:W-:Y:S06]  /*11a0*/  @!P1 BRA `(.L_x_13) ;  /* 0x00000000002c9947 */ /* 0x000fec0003800000 */
[----:B------:R-:W-:Y:S01]  /*11b0*/  ISETP.NE.AND P1, PT, R19, 0x7, PT ;  /* 0x000000071300780c */ /* 0x000fe20003f25270 */
[----:B------:R-:W0:-:S12]  /*11c0*/  LDS.64 R14, [UR6+0x200] ;  /* 0x00020006ff0e7984 */ /* 0x000e180008000a00 */
[----:B------:R-:W1:Y:S01]  /*11d0*/  @P1 LDS.64 R16, [UR6+0x300] ;  /* 0x00030006ff101984 */ /* 0x000e620008000a00 */
[----:B0-----:R-:W-:-:S04]  /*11e0*/  HFMA2 R14, R5, R14, RZ ;  /* 0x0000000e050e7231 */ /* 0x001fc800000000ff */
[----:B------:R-:W-:Y:S02]  /*11f0*/  HFMA2 R14, R4, R15, R14 ;  /* 0x0000000f040e7231 */ /* 0x000fe4000000000e */
[----:B-1----:R-:W-:-:S04]  /*1200*/  @P1 HFMA2 R5, R5, R16, RZ.H0_H0 ;  /* 0x0000001005051231 */ /* 0x002fc800000400ff */
[----:B------:R-:W-:Y:S02]  /*1210*/  @P1 HFMA2 R5, R4, R17, R5 ;  /* 0x0000001104051231 */ /* 0x000fe40000000005 */
[----:B------:R-:W-:Y:S02]  /*1220*/  HADD2 R14, R14.H0_H0, R14.H1_H1 ;  /* 0x3000000e0e0e7230 */ /* 0x000fe40000000800 */
[----:B------:R-:W-:Y:S02]  /*1230*/  @P1 HADD2 R5, R5.H0_H0, R5.H1_H1 ;  /* 0x3000000505051230 */ /* 0x000fe40000000800 */
[----:B------:R-:W-:Y:S02]  /*1240*/  HADD2 R12, R12.H0_H0, R14.H0_H0 ;  /* 0x2000000e0c0c7230 */ /* 0x000fe40000000800 */
[----:B------:R-:W-:-:S07]  /*1250*/  @P1 HADD2 R13, R13.H0_H0, R5.H0_H0 ;  /* 0x200000050d0d1230 */ /* 0x000fce0000000800 */
.L_x_13:
[----:B------:R-:W-:Y:S01]  /*1260*/  IADD3 R20, P1, PT, R20, 0x10, RZ ;  /* 0x0000001014147810 */ /* 0x000fe20007f3e0ff */
[----:B------:R-:W-:Y:S01]  /*1270*/  UIADD3 UR6, UPT, UPT, UR6, 0x8, URZ ;  /* 0x0000000806067890 */ /* 0x000fe2000fffe0ff */
[----:B------:R-:W-:-:S03]  /*1280*/  VIADD R2, R2, UR11 ;  /* 0x0000000b02027c36 */ /* 0x000fc60008000000 */
[----:B------:R-:W-:Y:S01]  /*1290*/  IMAD.X R21, RZ, RZ, R21, P1 ;  /* 0x000000ffff157224 */ /* 0x000fe200008e0615 */
[----:B------:R-:W-:Y:S07]  /*12a0*/  @!P0 BRA `(.L_x_14) ;  /* 0xfffffff400f08947 */ /* 0x000fee000383ffff */
.L_x_12:
[----:B------:R-:W-:-:S13]  /*12b0*/  ISETP.GT.AND P0, PT, R19, RZ, PT ;  /* 0x000000ff1300720c */ /* 0x000fda0003f04270 */
[----:B------:R-:W-:Y:S05]  /*12c0*/  @!P0 EXIT ;  /* 0x000000000000894d */ /* 0x000fea0003800000 */
[----:B------:R-:W0:Y:S01]  /*12d0*/  LDC R3, c[0x0][0x3b8] ;  /* 0x0000ee00ff037b82 */ /* 0x000e220000000800 */
[----:B------:R-:W-:Y:S07]  /*12e0*/  BSSY.RECONVERGENT B0, `(.L_x_15) ;  /* 0x0000011000007945 */ /* 0x000fee0003800200 */
[----:B------:R-:W1:Y:S01]  /*12f0*/  LDC.64 R14, c[0x0][0x390] ;  /* 0x0000e400ff0e7b82 */ /* 0x000e620000000a00 */
[----:B0-----:R-:W-:-:S04]  /*1300*/  IMAD R5, R3, UR7, R0 ;  /* 0x0000000703057c24 */ /* 0x001fc8000f8e0200 */
[----:B-1----:R-:W-:-:S04]  /*1310*/  IMAD.WIDE R14, R5, 0x2, R14 ;  /* 0x00000002050e7825 */ /* 0x002fc800078e020e */
[----:B------:R-:W-:Y:S01]  /*1320*/  IMAD.MOV.U32 R5, RZ, RZ, R15 ;  /* 0x000000ffff057224 */ /* 0x000fe200078e000f */
[C---:B------:R-:W-:Y:S02]  /*1330*/  LOP3.LUT R4, R14.reuse, 0xfffffffd, RZ, 0xc0, !PT ;  /* 0xfffffffd0e047812 */ /* 0x040fe400078ec0ff */
[----:B------:R-:W-:-:S03]  /*1340*/  LOP3.LUT R0, R14, 0x2, RZ, 0xc0, !PT ;  /* 0x000000020e007812 */ /* 0x000fc600078ec0ff */
[----:B------:R0:W5:Y:S01]  /*1350*/  LD.E R17, desc[UR8][R4.64] ;  /* 0x0000000804117980 */ /* 0x000162000c101900 */
[----:B------:R-:W-:Y:S01]  /*1360*/  ISETP.EQ.U32.AND P0, PT, R0, RZ, PT ;  /* 0x000000ff0000720c */ /* 0x000fe20003f02070 */
[----:B------:R-:W-:-:S05]  /*1370*/  IMAD.MOV.U32 R0, RZ, RZ, 0x3254 ;  /* 0x00003254ff007424 */ /* 0x000fca00078e00ff */
[----:B------:R-:W-:-:S07]  /*1380*/  SEL R2, R0, 0x7610, P0 ;  /* 0x0000761000027807 */ /* 0x000fce0000000000 */
.L_x_16:
[----:B-----5:R-:W-:-:S05]  /*1390*/  HADD2 R16, R17, R6.H0_H0 ;  /* 0x2000000611107230 */ /* 0x020fca0000000000 */
[----:B------:R-:W-:-:S05]  /*13a0*/  PRMT R21, R17, R2, R16 ;  /* 0x0000000211157216 */ /* 0x000fca0000000010 */
[----:B------:R-:W2:Y:S02]  /*13b0*/  ATOM.E.CAS.STRONG.GPU PT, R16, [R4], R17, R21 ;  /* 0x000000110410738b */ /* 0x000ea400001ee115 */
[----:B--2---:R-:W-:Y:S02]  /*13c0*/  ISETP.NE.U32.AND P0, PT, R16, R17, PT ;  /* 0x000000111000720c */ /* 0x004fe40003f05070 */
[----:B------:R-:W-:-:S11]  /*13d0*/  MOV R17, R16 ;  /* 0x0000001000117202 */ /* 0x000fd60000000f00 */
[----:B------:R-:W-:Y:S05]  /*13e0*/  @P0 BRA `(.L_x_16) ;  /* 0xfffffffc00e80947 */ /* 0x000fea000383ffff */
[----:B------:R-:W-:Y:S05]  /*13f0*/  BSYNC.RECONVERGENT B0 ;  /* 0x0000000000007941 */ /* 0x000fea0003800200 */
.L_x_15:
[----:B------:R-:W-:-:S13]  /*1400*/  ISETP.NE.AND P0, PT, R19, 0x1, PT ;  /* 0x000000011300780c */ /* 0x000fda0003f05270 */
[----:B------:R-:W-:Y:S05]  /*1410*/  @!P0 EXIT ;  /* 0x000000000000894d */ /* 0x000fea0003800000 */
[----:B------:R-:W-:Y:S01]  /*1420*/  IMAD.WIDE R14, R3, 0x2, R14 ;  /* 0x00000002030e7825 */ /* 0x000fe200078e020e */
[----:B------:R-:W-:Y:S03]  /*1430*/  BSSY.RECONVERGENT B0, `(.L_x_17) ;  /* 0x000000d000007945 */ /* 0x000fe60003800200 */
[----:B0-----:R-:W-:Y:S01]  /*1440*/  IMAD.MOV.U32 R5, RZ, RZ, R15 ;  /* 0x000000ffff057224 */ /* 0x001fe200078e000f */
[C---:B------:R-:W-:Y:S02]  /*1450*/  LOP3.LUT R4, R14.reuse, 0xfffffffd, RZ, 0xc0, !PT ;  /* 0xfffffffd0e047812 */ /* 0x040fe400078ec0ff */
[----:B------:R-:W-:-:S03]  /*1460*/  LOP3.LUT R2, R14, 0x2, RZ, 0xc0, !PT ;  /* 0x000000020e027812 */ /* 0x000fc600078ec0ff */
[----:B------:R0:W5:Y:S01]  /*1470*/  LD.E R17, desc[UR8][R4.64] ;  /* 0x0000000804117980 */ /* 0x000162000c101900 */
[----:B------:R-:W-:-:S04]  /*1480*/  ISETP.EQ.U32.AND P0, PT, R2, RZ, PT ;  /* 0x000000ff0200720c */ /* 0x000fc80003f02070 */
[----:B------:R-:W-:-:S09]  /*1490*/  SEL R2, R0, 0x7610, P0 ;  /* 0x0000761000027807 */ /* 0x000fd20000000000 */
.L_x_18:
[----:B-----5:R-:W-:-:S05]  /*14a0*/  HADD2 R6, R17, R7.H0_H0 ;  /* 0x2000000711067230 */ /* 0x020fca0000000000 */
[----:B------:R-:W-:-:S05]  /*14b0*/  PRMT R21, R17, R2, R6 ;  /* 0x0000000211157216 */ /* 0x000fca0000000006 */
[----:B------:R-:W2:Y:S02]  /*14c0*/  ATOM.E.CAS.STRONG.GPU PT, R6, [R4], R17, R21 ;  /* 0x000000110406738b */ /* 0x000ea400001ee115 */
[----:B--2---:R-:W-:Y:S01]  /*14d0*/  ISETP.NE.U32.AND P0, PT, R6, R17, PT ;  /* 0x000000110600720c */ /* 0x004fe20003f05070 */
[----:B------:R-:W-:-:S12]  /*14e0*/  IMAD.MOV.U32 R17, RZ, RZ, R6 ;  /* 0x000000ffff117224 */ /* 0x000fd800078e0006 */
[----:B------:R-:W-:Y:S05]  /*14f0*/  @P0 BRA `(.L_x_18) ;  /* 0xfffffffc00e80947 */ /* 0x000fea000383ffff */
[----:B------:R-:W-:Y:S05]  /*1500*/  BSYNC.RECONVERGENT B0 ;  /* 0x0000000000007941 */ /* 0x000fea0003800200 */
.L_x_17:
        /* <DEDUP_REMOVED lines=10> */
.L_x_20:
[----:B-----5:R-:W-:-:S05]  /*15b0*/  HADD2 R6, R7, R8.H0_H0 ;  /* 0x2000000807067230 */ /* 0x020fca0000000000 */
[----:B------:R-:W-:-:S05]  /*15c0*/  PRMT R17, R7, R2, R6 ;  /* 0x0000000207117216 */ /* 0x000fca0000000006 */
[----:B------:R-:W2:Y:S02]  /*15d0*/  ATOM.E.CAS.STRONG.GPU PT, R6, [R4], R7, R17 ;  /* 0x000000070406738b */ /* 0x000ea400001ee111 */
[----:B--2---:R-:W-:Y:S02]  /*15e0*/  ISETP.NE.U32.AND P0, PT, R6, R7, PT ;  /* 0x000000070600720c */ /* 0x004fe40003f05070 */
[----:B------:R-:W-:-:S11]  /*15f0*/  MOV R7, R6 ;  /* 0x0000000600077202 */ /* 0x000fd60000000f00 */
[----:B------:R-:W-:Y:S05]  /*1600*/  @P0 BRA `(.L_x_20) ;  /* 0xfffffffc00e80947 */ /* 0x000fea000383ffff */
[----:B------:R-:W-:Y:S05]  /*1610*/  BSYNC.RECONVERGENT B0 ;  /* 0x0000000000007941 */ /* 0x000fea0003800200 */
.L_x_19:
        /* <DEDUP_REMOVED lines=10> */
.L_x_22:
[----:B-----5:R-:W-:-:S05]  /*16c0*/  HADD2 R6, R7, R9.H0_H0 ;  /* 0x2000000907067230 */ /* 0x020fca0000000000 */
[----:B------:R-:W-:-:S05]  /*16d0*/  PRMT R17, R7, R2, R6 ;  /* 0x0000000207117216 */ /* 0x000fca0000000006 */
[----:B------:R-:W2:Y:S02]  /*16e0*/  ATOM.E.CAS.STRONG.GPU PT, R6, [R4], R7, R17 ;  /* 0x000000070406738b */ /* 0x000ea400001ee111 */
[----:B--2---:R-:W-:Y:S01]  /*16f0*/  ISETP.NE.U32.AND P0, PT, R6, R7, PT ;  /* 0x000000070600720c */ /* 0x004fe20003f05070 */
[----:B------:R-:W-:-:S12]  /*1700*/  IMAD.MOV.U32 R7, RZ, RZ, R6 ;  /* 0x000000ffff077224 */ /* 0x000fd800078e0006 */
[----:B------:R-:W-:Y:S05]  /*1710*/  @P0 BRA `(.L_x_22) ;  /* 0xfffffffc00e80947 */ /* 0x000fea000383ffff */
[----:B------:R-:W-:Y:S05]  /*1720*/  BSYNC.RECONVERGENT B0 ;  /* 0x0000000000007941 */ /* 0x000fea0003800200 */
.L_x_21:
        /* <DEDUP_REMOVED lines=10> */
.L_x_24:
[----:B-----5:R-:W-:-:S05]  /*17d0*/  HADD2 R6, R7, R10.H0_H0 ;  /* 0x2000000a07067230 */ /* 0x020fca0000000000 */
[----:B------:R-:W-:-:S05]  /*17e0*/  PRMT R9, R7, R2, R6 ;  /* 0x0000000207097216 */ /* 0x000fca0000000006 */
[----:B------:R-:W2:Y:S02]  /*17f0*/  ATOM.E.CAS.STRONG.GPU PT, R6, [R4], R7, R9 ;  /* 0x000000070406738b */ /* 0x000ea400001ee109 */
[----:B--2---:R-:W-:Y:S02]  /*1800*/  ISETP.NE.U32.AND P0, PT, R6, R7, PT ;  /* 0x000000070600720c */ /* 0x004fe40003f05070 */
[----:B------:R-:W-:-:S11]  /*1810*/  MOV R7, R6 ;  /* 0x0000000600077202 */ /* 0x000fd60000000f00 */
[----:B------:R-:W-:Y:S05]  /*1820*/  @P0 BRA `(.L_x_24) ;  /* 0xfffffffc00e80947 */ /* 0x000fea000383ffff */
[----:B------:R-:W-:Y:S05]  /*1830*/  BSYNC.RECONVERGENT B0 ;  /* 0x0000000000007941 */ /* 0x000fea0003800200 */
.L_x_23:
        /* <DEDUP_REMOVED lines=10> */
.L_x_26:
[----:B-----5:R-:W-:-:S05]  /*18e0*/  HADD2 R6, R7, R11.H0_H0 ;  /* 0x2000000b07067230 */ /* 0x020fca0000000000 */
[----:B------:R-:W-:-:S05]  /*18f0*/  PRMT R9, R7, R2, R6 ;  /* 0x0000000207097216 */ /* 0x000fca0000000006 */
[----:B------:R-:W2:Y:S02]  /*1900*/  ATOM.E.CAS.STRONG.GPU PT, R6, [R4], R7, R9 ;  /* 0x000000070406738b */ /* 0x000ea400001ee109 */
[----:B--2---:R-:W-:Y:S01]  /*1910*/  ISETP.NE.U32.AND P0, PT, R6, R7, PT ;  /* 0x000000070600720c */ /* 0x004fe20003f05070 */
[----:B------:R-:W-:-:S12]  /*1920*/  IMAD.MOV.U32 R7, RZ, RZ, R6 ;  /* 0x000000ffff077224 */ /* 0x000fd800078e0006 */
[----:B------:R-:W-:Y:S05]  /*1930*/  @P0 BRA `(.L_x_26) ;  /* 0xfffffffc00e80947 */ /* 0x000fea000383ffff */
[----:B------:R-:W-:Y:S05]  /*1940*/  BSYNC.RECONVERGENT B0 ;  /* 0x0000000000007941 */ /* 0x000fea0003800200 */
.L_x_25:
        /* <DEDUP_REMOVED lines=10> */
.L_x_28:
[----:B-----5:R-:W-:-:S05]  /*19f0*/  HADD2 R6, R7, R12.H0_H0 ;  /* 0x2000000c07067230 */ /* 0x020fca0000000000 */
[----:B------:R-:W-:-:S05]  /*1a00*/  PRMT R9, R7, R2, R6 ;  /* 0x0000000207097216 */ /* 0x000fca0000000006 */
[----:B------:R-:W2:Y:S02]  /*1a10*/  ATOM.E.CAS.STRONG.GPU PT, R6, [R4], R7, R9 ;  /* 0x000000070406738b */ /* 0x000ea400001ee109 */
[----:B--2---:R-:W-:Y:S02]  /*1a20*/  ISETP.NE.U32.AND P0, PT, R6, R7, PT ;  /* 0x000000070600720c */ /* 0x004fe40003f05070 */
[----:B------:R-:W-:-:S11]  /*1a30*/  MOV R7, R6 ;  /* 0x0000000600077202 */ /* 0x000fd60000000f00 */
[----:B------:R-:W-:Y:S05]  /*1a40*/  @P0 BRA `(.L_x_28) ;  /* 0xfffffffc00e80947 */ /* 0x000fea000383ffff */
[----:B------:R-:W-:Y:S05]  /*1a50*/  BSYNC.RECONVERGENT B0 ;  /* 0x0000000000007941 */ /* 0x000fea0003800200 */
.L_x_27:
[----:B------:R-:W-:-:S13]  /*1a60*/  ISETP.NE.AND P0, PT, R19, 0x7, PT ;  /* 0x000000071300780c */ /* 0x000fda0003f05270 */
[----:B------:R-:W-:Y:S05]  /*1a70*/  @!P0 EXIT ;  /* 0x000000000000894d */ /* 0x000fea0003800000 */
[----:B------:R-:W-:-:S04]  /*1a80*/  IMAD.WIDE R14, R3, 0x2, R14 ;  /* 0x00000002030e7825 */ /* 0x000fc800078e020e */
[----:B------:R-:W-:Y:S01]  /*1a90*/  IMAD.MOV.U32 R3, RZ, RZ, R15 ;  /* 0x000000ffff037224 */ /* 0x000fe200078e000f */
[C---:B------:R-:W-:Y:S02]  /*1aa0*/  LOP3.LUT R2, R14.reuse, 0xfffffffd, RZ, 0xc0, !PT ;  /* 0xfffffffd0e027812 */ /* 0x040fe400078ec0ff */
[----:B0-----:R-:W-:-:S03]  /*1ab0*/  LOP3.LUT R4, R14, 0x2, RZ, 0xc0, !PT ;  /* 0x000000020e047812 */ /* 0x001fc600078ec0ff */
[----:B------:R0:W5:Y:S01]  /*1ac0*/  LD.E R5, desc[UR8][R2.64] ;  /* 0x0000000802057980 */ /* 0x000162000c101900 */
[----:B------:R-:W-:-:S04]  /*1ad0*/  ISETP.EQ.U32.AND P0, PT, R4, RZ, PT ;  /* 0x000000ff0400720c */ /* 0x000fc80003f02070 */
[----:B------:R-:W-:-:S09]  /*1ae0*/  SEL R0, R0, 0x7610, P0 ;  /* 0x0000761000007807 */ /* 0x000fd20000000000 */
.L_x_29:
[----:B-----5:R-:W-:-:S05]  /*1af0*/  HADD2 R4, R5, R13.H0_H0 ;  /* 0x2000000d05047230 */ /* 0x020fca0000000000 */
[----:B------:R-:W-:-:S05]  /*1b00*/  PRMT R7, R5, R0, R4 ;  /* 0x0000000005077216 */ /* 0x000fca0000000004 */
[----:B------:R-:W2:Y:S02]  /*1b10*/  ATOM.E.CAS.STRONG.GPU PT, R4, [R2], R5, R7 ;  /* 0x000000050204738b */ /* 0x000ea400001ee107 */
[----:B--2---:R-:W-:Y:S01]  /*1b20*/  ISETP.NE.U32.AND P0, PT, R4, R5, PT ;  /* 0x000000050400720c */ /* 0x004fe20003f05070 */
[----:B------:R-:W-:-:S12]  /*1b30*/  IMAD.MOV.U32 R5, RZ, RZ, R4 ;  /* 0x000000ffff057224 */ /* 0x000fd800078e0004 */
[----:B------:R-:W-:Y:S05]  /*1b40*/  @P0 BRA `(.L_x_29) ;  /* 0xfffffffc00e80947 */ /* 0x000fea000383ffff */
[----:B------:R-:W-:Y:S05]  /*1b50*/  EXIT ;  /* 0x000000000000794d */ /* 0x000fea0003800000 */
.L_x_30:
[----:B------:R-:W-:-:S00]  /*1b60*/  BRA `(.L_x_30) ;  /* 0xfffffffc00fc7947 */ /* 0x000fc0000383ffff */
[----:B------:R-:W-:-:S00]  /*1b70*/  NOP ;  /* 0x0000000000007918 */ /* 0x000fc00000000000 */
        /* <DEDUP_REMOVED lines=8> */
.L_x_64:


//--------------------- .text._Z32gemm_half_q_half_alt_4bit_kernelPK7__half2PKjP6__halfPKS4_S3_PKiiii --------------------------
	.section	.text._Z32gemm_half_q_half_alt_4bit_kernelPK7__half2PKjP6__halfPKS4_S3_PKiiii,"ax",@progbits
	.align	128
        .global         _Z32gemm_half_q_half_alt_4bit_kernelPK7__half2PKjP6__halfPKS4_S3_PKiiii
        .type           _Z32gemm_half_q_half_alt_4bit_kernelPK7__half2PKjP6__halfPKS4_S3_PKiiii,@function
        .size           _Z32gemm_half_q_half_alt_4bit_kernelPK7__half2PKjP6__halfPKS4_S3_PKiiii,(.L_x_65 - _Z32gemm_half_q_half_alt_4bit_kernelPK7__half2PKjP6__halfPKS4_S3_PKiiii)
        .other          _Z32gemm_half_q_half_alt_4bit_kernelPK7__half2PKjP6__halfPKS4_S3_PKiiii,@"STO_CUDA_ENTRY STV_DEFAULT"
_Z32gemm_half_q_half_alt_4bit_kernelPK7__half2PKjP6__halfPKS4_S3_PKiiii:
.text._Z32gemm_half_q_half_alt_4bit_kernelPK7__half2PKjP6__halfPKS4_S3_PKiiii:
[----:B------:R-:W-:Y:S01]  /*0000*/  LDC R1, c[0x0][0x37c] ;  /* 0x0000df00ff017b82 */ /* 0x000fe20000000800 */
[----:B------:R-:W0:Y:S07]  /*0010*/  S2R R2, SR_CTAID.Z ;  /* 0x0000000000027919 */ /* 0x000e2e0000002700 */
[----:B------:R-:W1:Y:S01]  /*0020*/  LDC.64 R4, c[0x0][0x3b0] ;  /* 0x0000ec00ff047b82 */ /* 0x000e620000000a00 */
[----:B------:R-:W2:Y:S01]  /*0030*/  LDCU.64 UR10, c[0x0][0x358] ;  /* 0x00006b00ff0a77ac */ /* 0x000ea20008000a00 */
[----:B------:R-:W-:Y:S01]  /*0040*/  BSSY.RECONVERGENT B0, `(.L_x_31) ;  /* 0x000004e000007945 */ /* 0x000fe20003800200 */
[----:B------:R-:W3:Y:S01]  /*0050*/  S2R R8, SR_TID.X ;  /* 0x0000000000087919 */ /* 0x000ee20000002100 */
[----:B------:R-:W3:Y:S04]  /*0060*/  S2R R3, SR_CTAID.X ;  /* 0x0000000000037919 */ /* 0x000ee80000002500 */
[----:B------:R-:W4:Y:S01]  /*0070*/  S2UR UR6, SR_CTAID.Y ;  /* 0x00000000000679c3 */ /* 0x000f220000002600 */
[----:B0-----:R-:W-:Y:S01]  /*0080*/  IMAD.SHL.U32 R0, R2, 0x10, RZ ;  /* 0x0000001002007824 */ /* 0x001fe200078e00ff */
[----:B----4-:R-:W-:-:S03]  /*0090*/  USHF.L.U32 UR8, UR6, 0x3, URZ ;  /* 0x0000000306087899 */ /* 0x010fc600080006ff */
[----:B-1----:R-:W-:-:S03]  /*00a0*/  IMAD.IADD R14, R5, 0x1, -R0 ;  /* 0x00000001050e7824 */ /* 0x002fc600078e0a00 */
[----:B------:R-:W-:Y:S01]  /*00b0*/  IADD3 R21, PT, PT, R4, -UR8, RZ ;  /* 0x8000000804157c10 */ /* 0x000fe2000fffe0ff */
[----:B---3--:R-:W-:Y:S01]  /*00c0*/  IMAD R15, R3, 0x80, R8 ;  /* 0x00000080030f7824 */ /* 0x008fe200078e0208 */
[----:B------:R-:W-:Y:S02]  /*00d0*/  VIMNMX R20, PT, PT, R14, 0x10, PT ;  /* 0x000000100e147848 */ /* 0x000fe40003fe0100 */
[C---:B------:R-:W-:Y:S02]  /*00e0*/  ISETP.GE.AND P1, PT, R21.reuse, 0x1, PT ;  /* 0x000000011500780c */ /* 0x040fe40003f26270 */
[----:B------:R-:W-:Y:S01]  /*00f0*/  VIMNMX R9, PT, PT, R21, 0x8, PT ;  /* 0x0000000815097848 */ /* 0x000fe20003fe0100 */
        /* <DEDUP_REMOVED lines=15> */
[----:B------:R-:W-:Y:S02]  /*01f0*/  IADD3 R10, PT, PT, RZ, -R24, RZ ;  /* 0x80000018ff0a7210 */ /* 0x000fe40007ffe0ff */
[----:B------:R-:W-:Y:S02]  /*0200*/  PLOP3.LUT P0, PT, PT, PT, PT, 0x80, 0x8 ;  /* 0x000000000008781c */ /* 0x000fe40003f0f070 */
[----:B------:R-:W-:-:S13]  /*0210*/  ISETP.GT.AND P2, PT, R10, 0x3, PT ;  /* 0x000000030a00780c */ /* 0x000fda0003f44270 */
[----:B------:R-:W-:Y:S05]  /*0220*/  @!P2 BRA `(.L_x_34) ;  /* 0x000000000058a947 */ /* 0x000fea0003800000 */
[----:B------:R-:W0:Y:S01]  /*0230*/  LDC.64 R22, c[0x0][0x380] ;  /* 0x0000e000ff167b82 */ /* 0x000e220000000a00 */
[----:B------:R-:W-:-:S13]  /*0240*/  PLOP3.LUT P0, PT, PT, PT, PT, 0x8, 0x80 ;  /* 0x000000000080781c */ /* 0x000fda0003f0e170 */
.L_x_35:
[----:B------:R-:W-:Y:S02]  /*0250*/  IMAD R12, R5, 0x4, R25 ;  /* 0x00000004050c7824 */ /* 0x000fe400078e0219 */
[----:B0-----:R-:W-:-:S04]  /*0260*/  IMAD.WIDE.U32 R10, R25, 0x4, R22 ;  /* 0x00000004190a7825 */ /* 0x001fc800078e0016 */
[C---:B------:R-:W-:Y:S02]  /*0270*/  IMAD R16, R5.reuse, 0x4, R12 ;  /* 0x0000000405107824 */ /* 0x040fe400078e020c */
[--C-:B------:R-:W-:Y:S01]  /*0280*/  IMAD.WIDE.U32 R12, R12, 0x4, R22.reuse ;  /* 0x000000040c0c7825 */ /* 0x100fe200078e0016 */
[----:B------:R-:W2:Y:S02]  /*0290*/  LDG.E.CONSTANT R11, desc[UR10][R10.64] ;  /* 0x0000000a0a0b7981 */ /* 0x000ea4000c1e9900 */
[----:B------:R-:W-:Y:S01]  /*02a0*/  LEA R26, R5, R16, 0x2 ;  /* 0x00000010051a7211 */ /* 0x000fe200078e10ff */
[--C-:B------:R-:W-:Y:S02]  /*02b0*/  IMAD.WIDE.U32 R16, R16, 0x4, R22.reuse ;  /* 0x0000000410107825 */ /* 0x100fe400078e0016 */
[----:B------:R-:W3:Y:S02]  /*02c0*/  LDG.E.CONSTANT R13, desc[UR10][R12.64] ;  /* 0x0000000a0c0d7981 */ /* 0x000ee4000c1e9900 */
        /* <DEDUP_REMOVED lines=10> */
[----:B0-----:R-:W-:Y:S01]  /*0370*/  IADD3 R4, PT, PT, R4, 0x400, RZ ;  /* 0x0000040004047810 */ /* 0x001fe20007ffe0ff */
[----:B------:R-:W-:Y:S06]  /*0380*/  @!P2 BRA `(.L_x_35) ;  /* 0xfffffffc00b0a947 */ /* 0x000fec000383ffff */
.L_x_34:
[----:B------:R-:W-:-:S05]  /*0390*/  IMAD.MOV R10, RZ, RZ, -R24 ;  /* 0x000000ffff0a7224 */ /* 0x000fca00078e0a18 */
        /* <DEDUP_REMOVED lines=9> */
[----:B------:R-:W-:Y:S01]  /*0430*/  IMAD R25, R5, 0x4, R16 ;  /* 0x0000000405197824 */ /* 0x000fe200078e0210 */
[----:B------:R-:W-:Y:S01]  /*0440*/  IADD3 R24, PT, PT, R24, 0x2, RZ ;  /* 0x0000000218187810 */ /* 0x000fe20007ffe0ff */
[----:B--2---:R-:W-:Y:S04]  /*0450*/  STS [R4], R11 ;  /* 0x0000000b04007388 */ /* 0x004fe80000000800 */
[----:B---3--:R0:W-:Y:S02]  /*0460*/  STS [R4+0x100], R13 ;  /* 0x0001000d04007388 */ /* 0x0081e40000000800 */
[----:B0-----:R-:W-:-:S07]  /*0470*/  VIADD R4, R4, 0x200 ;  /* 0x0000020004047836 */ /* 0x001fce0000000000 */
.L_x_36:
[----:B------:R-:W-:-:S13]  /*0480*/  ISETP.NE.OR P0, PT, R24, RZ, P0 ;  /* 0x000000ff1800720c */ /* 0x000fda0000705670 */
[----:B------:R-:W-:Y:S05]  /*0490*/  @!P0 BRA `(.L_x_32) ;  /* 0x0000000000208947 */ /* 0x000fea0003800000 */
.L_x_33:
        /* <DEDUP_REMOVED lines=8> */
.L_x_32:
[----:B------:R-:W-:Y:S05]  /*0520*/  BSYNC.RECONVERGENT B0 ;  /* 0x0000000000007941 */ /* 0x000fea0003800200 */
.L_x_31:
[----:B------:R-:W0:Y:S01]  /*0530*/  S2UR UR12, SR_CgaCtaId ;  /* 0x00000000000c79c3 */ /* 0x000e220000008800 */
[--C-:B-1----:R-:W-:Y:S01]  /*0540*/  SHF.R.U32.HI R7, RZ, 0x3, R8.reuse ;  /* 0x00000003ff077819 */ /* 0x102fe20000011608 */
[----:B------:R-:W-:Y:S01]  /*0550*/  UMOV UR9, 0x400 ;  /* 0x0000040000097882 */ /* 0x000fe20000000000 */
[----:B------:R-:W-:Y:S01]  /*0560*/  SHF.L.U32 R4, R8, 0x2, RZ ;  /* 0x0000000208047819 */ /* 0x000fe200000006ff */
[----:B------:R-:W-:Y:S01]  /*0570*/  UIADD3 UR4, UPT, UPT, UR9, 0x800, URZ ;  /* 0x0000080009047890 */ /* 0x000fe2000fffe0ff */
[C---:B------:R-:W-:Y:S01]  /*0580*/  LOP3.LUT R5, R7.reuse, 0xf, RZ, 0xc0, !PT ;  /* 0x0000000f07057812 */ /* 0x040fe200078ec0ff */
[----:B------:R-:W-:Y:S01]  /*0590*/  BSSY.RECONVERGENT B0, `(.L_x_37) ;  /* 0x0000010000007945 */ /* 0x000fe20003800200 */
[----:B------:R-:W-:Y:S02]  /*05a0*/  LOP3.LUT R4, R4, 0x1c, RZ, 0xc0, !PT ;  /* 0x0000001c04047812 */ /* 0x000fe400078ec0ff */
[----:B------:R-:W-:Y:S02]  /*05b0*/  SHF.R.U32.HI R10, RZ, 0x7, R8 ;  /* 0x00000007ff0a7819 */ /* 0x000fe40000011608 */
[----:B------:R-:W1:Y:S01]  /*05c0*/  I2F.F16 R5, R5 ;  /* 0x0000000500057306 */ /* 0x000e620000200c00 */
[----:B------:R-:W-:Y:S01]  /*05d0*/  IMAD R6, R7, 0x20, R4 ;  /* 0x0000002007067824 */ /* 0x000fe200078e0204 */
[----:B------:R-:W-:Y:S01]  /*05e0*/  LOP3.LUT R4, R8, 0x7, RZ, 0xc0, !PT ;  /* 0x0000000708047812 */ /* 0x000fe200078ec0ff */
[----:B0-----:R-:W-:-:S06]  /*05f0*/  ULEA UR5, UR12, UR4, 0x18 ;  /* 0x000000040c057291 */ /* 0x001fcc000f8ec0ff */
[----:B-1----:R-:W-:-:S07]  /*0600*/  VIADD R6, R6, UR5 ;  /* 0x0000000506067c36 */ /* 0x002fce0008000000 */
.L_x_38:
[----:B------:R0:W1:Y:S01]  /*0610*/  I2F.F16 R12, R10 ;  /* 0x0000000a000c7306 */ /* 0x0000620000200c00 */
[C---:B------:R-:W-:Y:S02]  /*0620*/  ISETP.GE.U32.AND P0, PT, R7.reuse, 0xf0, PT ;  /* 0x000000f00700780c */ /* 0x040fe40003f06070 */
[----:B------:R-:W-:Y:S01]  /*0630*/  IADD3 R7, PT, PT, R7, 0x10, RZ ;  /* 0x0000001007077810 */ /* 0x000fe20007ffe0ff */
[----:B0-----:R-:W-:Y:S01]  /*0640*/  VIADD R10, R10, 0x1 ;  /* 0x000000010a0a7836 */ /* 0x001fe20000000000 */
[----:B-1----:R-:W-:-:S05]  /*0650*/  PRMT R11, R5, 0x5410, R12 ;  /* 0x00005410050b7816 */ /* 0x002fca000000000c */
[----:B------:R0:W-:Y:S02]  /*0660*/  STS [R6], R11 ;  /* 0x0000000b06007388 */ /* 0x0001e40000000800 */
[----:B0-----:R-:W-:Y:S02]  /*0670*/  VIADD R6, R6, 0x200 ;  /* 0x0000020006067836 */ /* 0x001fe40000000000 */
[----:B------:R-:W-:Y:S05]  /*0680*/  @!P0 BRA `(.L_x_38) ;  /* 0xfffffffc00e08947 */ /* 0x000fea000383ffff */
[----:B------:R-:W-:Y:S05]  /*0690*/  BSYNC.RECONVERGENT B0 ;  /* 0x0000000000007941 */ /* 0x000fea0003800200 */
.L_x_37:
[----:B------:R-:W-:-:S13]  /*06a0*/  ISETP.NE.OR P1, PT, R2, RZ, !P1 ;  /* 0x000000ff0200720c */ /* 0x000fda0004f25670 */
[----:B------:R-:W-:Y:S05]  /*06b0*/  @P1 BRA `(.L_x_39) ;  /* 0x0000000000c81947 */ /* 0x000fea0003800000 */
[----:B------:R-:W0:Y:S01]  /*06c0*/  LDC R22, c[0x0][0x3b8] ;  /* 0x0000ee00ff167b82 */ /* 0x000e220000000800 */
[----:B------:R-:W-:-:S04]  /*06d0*/  VIMNMX R9, PT, PT, R9, 0x1, !PT ;  /* 0x0000000109097848 */ /* 0x000fc80007fe0100 */
[----:B------:R-:W-:-:S04]  /*06e0*/  IADD3 R18, PT, PT, RZ, -R9, RZ ;  /* 0x80000009ff127210 */ /* 0x000fc80007ffe0ff */
[----:B------:R-:W-:Y:S01]  /*06f0*/  ISETP.GE.AND P0, PT, R18, RZ, PT ;  /* 0x000000ff1200720c */ /* 0x000fe20003f06270 */
[----:B0-----:R-:W-:-:S04]  /*0700*/  IMAD R5, R22, UR6, RZ ;  /* 0x0000000616057c24 */ /* 0x001fc8000f8e02ff */
[----:B------:R-:W-:-:S04]  /*0710*/  IMAD R8, R5, 0x8, R8 ;  /* 0x0000000805087824 */ /* 0x000fc800078e0208 */
[----:B------:R-:W-:-:S04]  /*0720*/  IMAD R3, R3, 0x80, R8 ;  /* 0x0000008003037824 */ /* 0x000fc800078e0208 */
[----:B------:R-:W-:Y:S05]  /*0730*/  @P0 BRA `(.L_x_40) ;  /* 0x00000000008c0947 */ /* 0x000fea0003800000 */
[----:B------:R-:W-:Y:S02]  /*0740*/  IADD3 R5, PT, PT, RZ, -R18, RZ ;  /* 0x80000012ff057210 */ /* 0x000fe40007ffe0ff */
[----:B------:R-:W-:Y:S02]  /*0750*/  PLOP3.LUT P0, PT, PT, PT, PT, 0x80, 0x8 ;  /* 0x000000000008781c */ /* 0x000fe40003f0f070 */
[----:B------:R-:W-:-:S13]  /*0760*/  ISETP.GT.AND P1, PT, R5, 0x3, PT ;  /* 0x000000030500780c */ /* 0x000fda0003f24270 */
[----:B------:R-:W-:Y:S05]  /*0770*/  @!P1 BRA `(.L_x_41) ;  /* 0x0000000000449947 */ /* 0x000fea0003800000 */
[----:B------:R-:W0:Y:S01]  /*0780*/  LDC.64 R16, c[0x0][0x390] ;  /* 0x0000e400ff107b82 */ /* 0x000e220000000a00 */
[----:B------:R-:W-:-:S13]  /*0790*/  PLOP3.LUT P0, PT, PT, PT, PT, 0x8, 0x80 ;  /* 0x000000000080781c */ /* 0x000fda0003f0e170 */
.L_x_42:
[C---:B------:R-:W-:Y:S02]  /*07a0*/  IMAD.IADD R9, R3.reuse, 0x1, R22 ;  /* 0x0000000103097824 */ /* 0x040fe400078e0216 */
[----:B0-----:R-:W-:-:S04]  /*07b0*/  IMAD.WIDE R6, R3, 0x2, R16 ;  /* 0x0000000203067825 */ /* 0x001fc800078e0210 */
[C---:B------:R-:W-:Y:S01]  /*07c0*/  IMAD.IADD R11, R9.reuse, 0x1, R22 ;  /* 0x00000001090b7824 */ /* 0x040fe200078e0216 */
[----:B------:R1:W-:Y:S01]  /*07d0*/  STG.E.U16 desc[UR10][R6.64], RZ ;  /* 0x000000ff06007986 */ /* 0x0003e2000c10150a */
[----:B------:R-:W-:-:S03]  /*07e0*/  IMAD.WIDE R8, R9, 0x2, R16 ;  /* 0x0000000209087825 */ /* 0x000fc600078e0210 */
[C---:B------:R-:W-:Y:S01]  /*07f0*/  IADD3 R5, PT, PT, R11.reuse, R22, RZ ;  /* 0x000000160b057210 */ /* 0x040fe20007ffe0ff */
[--C-:B------:R-:W-:Y:S01]  /*0800*/  IMAD.WIDE R10, R11, 0x2, R16.reuse ;  /* 0x000000020b0a7825 */ /* 0x100fe200078e0210 */
[----:B------:R1:W-:Y:S03]  /*0810*/  STG.E.U16 desc[UR10][R8.64], RZ ;  /* 0x000000ff08007986 */ /* 0x0003e6000c10150a */
[C---:B------:R-:W-:Y:S01]  /*0820*/  IMAD.WIDE R12, R5.reuse, 0x2, R16 ;  /* 0x00000002050c7825 */ /* 0x040fe200078e0210 */
[----:B------:R1:W-:Y:S03]  /*0830*/  STG.E.U16 desc[UR10][R10.64], RZ ;  /* 0x000000ff0a007986 */ /* 0x0003e6000c10150a */
[----:B------:R-:W-:Y:S01]  /*0840*/  VIADD R18, R18, 0x4 ;  /* 0x0000000412127836 */ /* 0x000fe20000000000 */
[----:B------:R1:W-:Y:S01]  /*0850*/  STG.E.U16 desc[UR10][R12.64], RZ ;  /* 0x000000ff0c007986 */ /* 0x0003e2000c10150a */
[----:B------:R-:W-:-:S03]  /*0860*/  IMAD.IADD R3, R5, 0x1, R22 ;  /* 0x0000000105037824 */ /* 0x000fc600078e0216 */
[----:B------:R-:W-:-:S13]  /*0870*/  ISETP.GE.AND P1, PT, R18, -0x3, PT ;  /* 0xfffffffd1200780c */ /* 0x000fda0003f26270 */
[----:B-1----:R-:W-:Y:S05]  /*0880*/  @!P1 BRA `(.L_x_42) ;  /* 0xfffffffc00c49947 */ /* 0x002fea000383ffff */
.L_x_41:
[----:B------:R-:W-:-:S04]  /*0890*/  IADD3 R5, PT, PT, RZ, -R18, RZ ;  /* 0x80000012ff057210 */ /* 0x000fc80007ffe0ff */
[----:B------:R-:W-:-:S13]  /*08a0*/  ISETP.GT.AND P1, PT, R5, 0x1, PT ;  /* 0x000000010500780c */ /* 0x000fda0003f24270 */
[----:B------:R-:W-:Y:S05]  /*08b0*/  @!P1 BRA `(.L_x_43) ;  /* 0x0000000000249947 */ /* 0x000fea0003800000 */
[----:B------:R-:W0:Y:S01]  /*08c0*/  LDC.64 R8, c[0x0][0x390] ;  /* 0x0000e400ff087b82 */ /* 0x000e220000000a00 */
[C---:B------:R-:W-:Y:S01]  /*08d0*/  IMAD.IADD R5, R3.reuse, 0x1, R22 ;  /* 0x0000000103057824 */ /* 0x040fe200078e0216 */
[----:B------:R-:W-:Y:S01]  /*08e0*/  PLOP3.LUT P0, PT, PT, PT, PT, 0x8, 0x80 ;  /* 0x000000000080781c */ /* 0x000fe20003f0e170 */
[----:B------:R-:W-:Y:S02]  /*08f0*/  VIADD R18, R18, 0x2 ;  /* 0x0000000212127836 */ /* 0x000fe40000000000 */
[----:B0-----:R-:W-:Y:S01]  /*0900*/  IMAD.WIDE R6, R3, 0x2, R8 ;  /* 0x0000000203067825 */ /* 0x001fe200078e0208 */
[----:B------:R-:W-:-:S03]  /*0910*/  IADD3 R3, PT, PT, R5, R22, RZ ;  /* 0x0000001605037210 */ /* 0x000fc60007ffe0ff */
[----:B------:R-:W-:Y:S01]  /*0920*/  IMAD.WIDE R8, R5, 0x2, R8 ;  /* 0x0000000205087825 */ /* 0x000fe200078e0208 */
[----:B------:R0:W-:Y:S04]  /*0930*/  STG.E.U16 desc[UR10][R6.64], RZ ;  /* 0x000000ff06007986 */ /* 0x0001e8000c10150a */
[----:B------:R0:W-:Y:S02]  /*0940*/  STG.E.U16 desc[UR10][R8.64], RZ ;  /* 0x000000ff08007986 */ /* 0x0001e4000c10150a */
.L_x_43:
[----:B------:R-:W-:-:S13]  /*0950*/  ISETP.NE.OR P0, PT, R18, RZ, P0 ;  /* 0x000000ff1200720c */ /* 0x000fda0000705670 */
[----:B------:R-:W-:Y:S05]  /*0960*/  @!P0 BRA `(.L_x_39) ;  /* 0x00000000001c8947 */ /* 0x000fea0003800000 */
.L_x_40:
[----:B0-----:R-:W0:Y:S02]  /*0970*/  LDC.64 R6, c[0x0][0x390] ;  /* 0x0000e400ff067b82 */ /* 0x001e240000000a00 */
.L_x_44:
[----:B0-----:R-:W-:-:S04]  /*0980*/  IMAD.WIDE R8, R3, 0x2, R6 ;  /* 0x0000000203087825 */ /* 0x001fc800078e0206 */
[----:B------:R-:W-:Y:S01]  /*0990*/  VIADD R18, R18, 0x1 ;  /* 0x0000000112127836 */ /* 0x000fe20000000000 */
[----:B------:R1:W-:Y:S01]  /*09a0*/  STG.E.U16 desc[UR10][R8.64], RZ ;  /* 0x000000ff08007986 */ /* 0x0003e2000c10150a */
[----:B------:R-:W-:-:S03]  /*09b0*/  IMAD.IADD R3, R3, 0x1, R22 ;  /* 0x0000000103037824 */ /* 0x000fc600078e0216 */
[----:B------:R-:W-:-:S13]  /*09c0*/  ISETP.NE.AND P0, PT, R18, RZ, PT ;  /* 0x000000ff1200720c */ /* 0x000fda0003f05270 */
[----:B-1----:R-:W-:Y:S05]  /*09d0*/  @P0 BRA `(.L_x_44) ;  /* 0xfffffffc00e80947 */ /* 0x002fea000383ffff */
.L_x_39:
[----:B------:R-:W-:Y:S01]  /*09e0*/  ISETP.GE.AND P0, PT, R14, 0x1, PT ;  /* 0x000000010e00780c */ /* 0x000fe20003f06270 */
[----:B------:R-:W-:Y:S01]  /*09f0*/  BAR.SYNC.DEFER_BLOCKING 0x0 ;  /* 0x0000000000007b1d */ /* 0x000fe20000010000 */
[----:B------:R-:W-:Y:S02]  /*0a00*/  PRMT R14, RZ, 0x7610, R14 ;  /* 0x00007610ff0e7816 */ /* 0x000fe4000000000e */
[----:B------:R-:W-:Y:S02]  /*0a10*/  PRMT R11, RZ, 0x7610, R11 ;  /* 0x00007610ff0b7816 */ /* 0x000fe4000000000b */
[----:B------:R-:W-:Y:S02]  /*0a20*/  PRMT R10, RZ, 0x7610, R10 ;  /* 0x00007610ff0a7816 */ /* 0x000fe4000000000a */
[----:B0-----:R-:W-:Y:S02]  /*0a30*/  PRMT R9, RZ, 0x7610, R9 ;  /* 0x00007610ff097816 */ /* 0x001fe40000000009 */
[----:B------:R-:W-:-:S02]  /*0a40*/  PRMT R8, RZ, 0x7610, R8 ;  /* 0x00007610ff087816 */ /* 0x000fc40000000008 */
[----:B------:R-:W-:Y:S02]  /*0a50*/  PRMT R7, RZ, 0x7610, R7 ;  /* 0x00007610ff077816 */ /* 0x000fe40000000007 */
[----:B------:R-:W-:Y:S02]  /*0a60*/  PRMT R6, RZ, 0x7610, R6 ;  /* 0x00007610ff067816 */ /* 0x000fe40000000006 */
[----:B------:R-:W-:Y:S01]  /*0a70*/  PRMT R5, RZ, 0x7610, R5 ;  /* 0x00007610ff057816 */ /* 0x000fe20000000005 */
[----:B------:R-:W-:Y:S06]  /*0a80*/  @!P0 BRA `(.L_x_45) ;  /* 0x0000000c007c8947 */ /* 0x000fec0003800000 */
[----:B------:R-:W0:Y:S01]  /*0a90*/  LDC.64 R12, c[0x0][0x3a8] ;  /* 0x0000ea00ff0c7b82 */ /* 0x000e220000000a00 */
[----:B------:R-:W1:Y:S01]  /*0aa0*/  LDCU UR13, c[0x0][0x3b8] ;  /* 0x00007700ff0d77ac */ /* 0x000e620008000800 */
[----:B------:R-:W-:Y:S02]  /*0ab0*/  LEA R4, R4, UR5, 0x2 ;  /* 0x0000000504047c11 */ /* 0x000fe4000f8e10ff */
[----:B------:R-:W-:Y:S01]  /*0ac0*/  PRMT R14, RZ, 0x7610, R14 ;  /* 0x00007610ff0e7816 */ /* 0x000fe2000000000e */
[----:B------:R-:W-:Y:S01]  /*0ad0*/  ULEA UR7, UR12, UR9, 0x18 ;  /* 0x000000090c077291 */ /* 0x000fe2000f8ec0ff */
[----:B------:R-:W2:Y:S03]  /*0ae0*/  LDCU UR14, c[0x0][0x3b8] ;  /* 0x00007700ff0e77ac */ /* 0x000ea60008000800 */
[----:B------:R-:W-:Y:S02]  /*0af0*/  UIADD3 UR7, UPT, UPT, UR7, 0x400, URZ ;  /* 0x0000040007077890 */ /* 0x000fe4000fffe0ff */
[----:B-1----:R-:W-:-:S04]  /*0b00*/  USHF.R.S32.HI UR4, URZ, 0x1f, UR13 ;  /* 0x0000001fff047899 */ /* 0x002fc8000801140d */
[----:B------:R-:W-:Y:S01]  /*0b10*/  ULEA.HI UR4, UR4, UR13, URZ, 0x3 ;  /* 0x0000000d04047291 */ /* 0x000fe2000f8f18ff */
[----:B0-----:R-:W-:Y:S01]  /*0b20*/  IMAD.WIDE.U32 R2, R2, 0x200, R12 ;  /* 0x0000020002027825 */ /* 0x001fe200078e000c */
[----:B------:R-:W-:Y:S02]  /*0b30*/  SHF.R.S32.HI R12, RZ, 0x1f, R15 ;  /* 0x0000001fff0c7819 */ /* 0x000fe4000001140f */
[----:B------:R-:W-:Y:S02]  /*0b40*/  USHF.R.S32.HI UR6, URZ, 0x3, UR4 ;  /* 0x00000003ff067899 */ /* 0x000fe40008011404 */
[----:B------:R-:W-:Y:S01]  /*0b50*/  LEA.HI R12, R12, R15, RZ, 0x3 ;  /* 0x0000000f0c0c7211 */ /* 0x000fe200078f18ff */
[----:B------:R-:W-:Y:S01]  /*0b60*/  UMOV UR4, URZ ;  /* 0x000000ff00047c82 */ /* 0x000fe20008000000 */
[----:B------:R-:W-:Y:S02]  /*0b70*/  IADD3 R16, P0, PT, R2, 0x10, RZ ;  /* 0x0000001002107810 */ /* 0x000fe40007f1e0ff */
[----:B------:R-:W-:-:S02]  /*0b80*/  LOP3.LUT R2, R12, 0x3ffffff8, RZ, 0xc0, !PT ;  /* 0x3ffffff80c027812 */ /* 0x000fc400078ec0ff */
[----:B------:R-:W-:Y:S01]  /*0b90*/  IADD3.X R17, PT, PT, RZ, R3, RZ, P0, !PT ;  /* 0x00000003ff117210 */ /* 0x000fe200007fe4ff */
[----:B------:R-:W-:Y:S02]  /*0ba0*/  IMAD R3, R0, UR13, R15 ;  /* 0x0000000d00037c24 */ /* 0x000fe4000f8e020f */
[----:B------:R-:W-:Y:S01]  /*0bb0*/  IMAD.IADD R13, R15, 0x1, -R2 ;  /* 0x000000010f0d7824 */ /* 0x000fe200078e0a02 */
[----:B------:R-:W-:-:S04]  /*0bc0*/  SHF.R.S32.HI R2, RZ, 0x3, R12 ;  /* 0x00000003ff027819 */ /* 0x000fc8000001140c */
[----:B--2---:R-:W-:-:S07]  /*0bd0*/  SHF.L.U32 R0, R13, 0x2, RZ ;  /* 0x000000020d007819 */ /* 0x004fce00000006ff */
.L_x_47:
[----:B------:R-:W-:Y:S01]  /*0be0*/  IMAD.MOV.U32 R12, RZ, RZ, R16 ;  /* 0x000000ffff0c7224 */ /* 0x000fe200078e0010 */
[----:B------:R-:W-:Y:S01]  /*0bf0*/  MOV R13, R17 ;  /* 0x00000011000d7202 */ /* 0x000fe20000000f00 */
[----:B------:R-:W0:Y:S04]  /*0c00*/  LDC.64 R34, c[0x0][0x3a0] ;  /* 0x0000e800ff227b82 */ /* 0x000e280000000a00 */
[----:B------:R-:W2:Y:S04]  /*0c10*/  LDG.E.CONSTANT R30, desc[UR10][R12.64+-0x10] ;  /* 0xfffff00a0c1e7981 */ /* 0x000ea8000c1e9900 */
[----:B------:R-:W3:Y:S01]  /*0c20*/  LDG.E.CONSTANT R28, desc[UR10][R12.64+-0xc] ;  /* 0xfffff40a0c1c7981 */ /* 0x000ee2000c1e9900 */
[----:B------:R-:W1:Y:S03]  /*0c30*/  LDC.64 R16, c[0x0][0x398] ;  /* 0x0000e600ff107b82 */ /* 0x000e660000000a00 */
[----:B------:R-:W4:Y:S04]  /*0c40*/  LDG.E.CONSTANT R27, desc[UR10][R12.64+-0x8] ;  /* 0xfffff80a0c1b7981 */ /* 0x000f28000c1e9900 */
[----:B------:R-:W5:Y:S04]  /*0c50*/  LDG.E.CONSTANT R26, desc[UR10][R12.64+-0x4] ;  /* 0xfffffc0a0c1a7981 */ /* 0x000f68000c1e9900 */
[----:B------:R-:W5:Y:S04]  /*0c60*/  LDG.E.CONSTANT R29, desc[UR10][R12.64] ;  /* 0x0000000a0c1d7981 */ /* 0x000f68000c1e9900 */
[----:B------:R-:W5:Y:S04]  /*0c70*/  LDG.E.CONSTANT R31, desc[UR10][R12.64+0x4] ;  /* 0x0000040a0c1f7981 */ /* 0x000f68000c1e9900 */
[----:B------:R-:W5:Y:S04]  /*0c80*/  LDG.E.CONSTANT R33, desc[UR10][R12.64+0x8] ;  /* 0x0000080a0c217981 */ /* 0x000f68000c1e9900 */
[----:B------:R-:W5:Y:S01]  /*0c90*/  LDG.E.CONSTANT R37, desc[UR10][R12.64+0xc] ;  /* 0x00000c0a0c257981 */ /* 0x000f62000c1e9900 */
[----:B------:R-:W-:Y:S01]  /*0ca0*/  ISETP.GE.AND P1, PT, R21, 0x1, PT ;  /* 0x000000011500780c */ /* 0x000fe20003f26270 */
[----:B------:R-:W-:-:S06]  /*0cb0*/  UIADD3 UR4, UPT, UPT, UR4, 0x4, URZ ;  /* 0x0000000404047890 */ /* 0x000fcc000fffe0ff */
[----:B------:R-:W-:Y:S01]  /*0cc0*/  ISETP.LE.AND P0, PT, R20, UR4, PT ;  /* 0x0000000414007c0c */ /* 0x000fe2000bf03270 */
[C-C-:B--2---:R-:W-:Y:S02]  /*0cd0*/  IMAD R51, R30.reuse, UR14, R15.reuse ;  /* 0x0000000e1e337c24 */ /* 0x144fe4000f8e020f */
[----:B------:R-:W-:Y:S02]  /*0ce0*/  IMAD R47, R30, UR6, R2 ;  /* 0x000000061e2f7c24 */ /* 0x000fe4000f8e0202 */
[----:B---3--:R-:W-:Y:S02]  /*0cf0*/  IMAD R49, R28, UR14, R15 ;  /* 0x0000000e1c317c24 */ /* 0x008fe4000f8e020f */
[----:B-1----:R-:W-:-:S04]  /*0d00*/  IMAD.WIDE R50, R51, 0x2, R16 ;  /* 0x0000000233327825 */ /* 0x002fc800078e0210 */
[--C-:B----4-:R-:W-:Y:S02]  /*0d10*/  IMAD R43, R27, UR14, R15.reuse ;  /* 0x0000000e1b2b7c24 */ /* 0x110fe4000f8e020f */
[----:B-----5:R-:W-:Y:S02]  /*0d20*/  IMAD R41, R26, UR14, R15 ;  /* 0x0000000e1a297c24 */ /* 0x020fe4000f8e020f */
[----:B------:R-:W-:-:S04]  /*0d30*/  IMAD.WIDE R48, R49, 0x2, R16 ;  /* 0x0000000231307825 */ /* 0x000fc800078e0210 */
[--C-:B------:R-:W-:Y:S02]  /*0d40*/  IMAD R25, R29, UR14, R15.reuse ;  /* 0x0000000e1d197c24 */ /* 0x100fe4000f8e020f */
[----:B------:R-:W-:Y:S02]  /*0d50*/  IMAD R23, R31, UR14, R15 ;  /* 0x0000000e1f177c24 */ /* 0x000fe4000f8e020f */
[----:B------:R-:W-:-:S04]  /*0d60*/  IMAD.WIDE R42, R43, 0x2, R16 ;  /* 0x000000022b2a7825 */ /* 0x000fc800078e0210 */
[--C-:B------:R-:W-:Y:S02]  /*0d70*/  IMAD R19, R33, UR14, R15.reuse ;  /* 0x0000000e21137c24 */ /* 0x100fe4000f8e020f */
[----:B------:R-:W-:Y:S02]  /*0d80*/  IMAD R39, R37, UR14, R15 ;  /* 0x0000000e25277c24 */ /* 0x000fe4000f8e020f */
[----:B------:R-:W-:-:S04]  /*0d90*/  IMAD.WIDE R40, R41, 0x2, R16 ;  /* 0x0000000229287825 */ /* 0x000fc800078e0210 */
[----:B------:R-:W-:-:S04]  /*0da0*/  IMAD.WIDE R24, R25, 0x2, R16 ;  /* 0x0000000219187825 */ /* 0x000fc800078e0210 */
[----:B------:R-:W-:-:S04]  /*0db0*/  IMAD.WIDE R22, R23, 0x2, R16 ;  /* 0x0000000217167825 */ /* 0x000fc800078e0210 */
[----:B------:R-:W-:-:S04]  /*0dc0*/  IMAD.WIDE R18, R19, 0x2, R16 ;  /* 0x0000000213127825 */ /* 0x000fc800078e0210 */
[----:B------:R-:W-:-:S04]  /*0dd0*/  IMAD.WIDE R16, R39, 0x2, R16 ;  /* 0x0000000227107825 */ /* 0x000fc800078e0210 */
[--C-:B------:R-:W-:Y:S02]  /*0de0*/  IMAD R39, R27, UR6, R2.reuse ;  /* 0x000000061b277c24 */ /* 0x100fe4000f8e0202 */
[--C-:B------:R-:W-:Y:S02]  /*0df0*/  IMAD R45, R28, UR6, R2.reuse ;  /* 0x000000061c2d7c24 */ /* 0x100fe4000f8e0202 */
[--C-:B------:R-:W-:Y:S02]  /*0e00*/  IMAD R27, R26, UR6, R2.reuse ;  /* 0x000000061a1b7c24 */ /* 0x100fe4000f8e0202 */
[--C-:B------:R-:W-:Y:S02]  /*0e10*/  IMAD R29, R29, UR6, R2.reuse ;  /* 0x000000061d1d7c24 */ /* 0x100fe4000f8e0202 */
[--C-:B------:R-:W-:Y:S02]  /*0e20*/  IMAD R31, R31, UR6, R2.reuse ;  /* 0x000000061f1f7c24 */ /* 0x100fe4000f8e0202 */
[----:B------:R-:W-:-:S02]  /*0e30*/  IMAD R33, R33, UR6, R2 ;  /* 0x0000000621217c24 */ /* 0x000fc4000f8e0202 */
[----:B------:R-:W-:Y:S02]  /*0e40*/  IMAD R37, R37, UR6, R2 ;  /* 0x0000000625257c24 */ /* 0x000fe4000f8e0202 */
[----:B0-----:R-:W-:-:S04]  /*0e50*/  IMAD.WIDE R46, R47, 0x4, R34 ;  /* 0x000000042f2e7825 */ /* 0x001fc800078e0222 */
[----:B------:R-:W-:-:S04]  /*0e60*/  IMAD.WIDE R44, R45, 0x4, R34 ;  /* 0x000000042d2c7825 */ /* 0x000fc800078e0222 */
[----:B------:R-:W-:-:S04]  /*0e70*/  IMAD.WIDE R38, R39, 0x4, R34 ;  /* 0x0000000427267825 */ /* 0x000fc800078e0222 */
[----:B------:R-:W-:-:S04]  /*0e80*/  IMAD.WIDE R26, R27, 0x4, R34 ;  /* 0x000000041b1a7825 */ /* 0x000fc800078e0222 */
[----:B------:R-:W-:-:S04]  /*0e90*/  IMAD.WIDE R28, R29, 0x4, R34 ;  /* 0x000000041d1c7825 */ /* 0x000fc800078e0222 */
[----:B------:R-:W-:-:S04]  /*0ea0*/  IMAD.WIDE R30, R31, 0x4, R34 ;  /* 0x000000041f1e7825 */ /* 0x000fc800078e0222 */
[----:B------:R-:W-:-:S04]  /*0eb0*/  IMAD.WIDE R32, R33, 0x4, R34 ;  /* 0x0000000421207825 */ /* 0x000fc800078e0222 */
[----:B------:R-:W-:Y:S01]  /*0ec0*/  IMAD.WIDE R34, R37, 0x4, R34 ;  /* 0x0000000425227825 */ /* 0x000fe200078e0222 */
[----:B------:R-:W-:Y:S06]  /*0ed0*/  @!P1 BRA `(.L_x_46) ;  /* 0x0000000800549947 */ /* 0x000fec0003800000 */
[----:B------:R-:W0:Y:S01]  /*0ee0*/  LDC.64 R36, c[0x0][0x388] ;  /* 0x0000e200ff247b82 */ /* 0x000e220000000a00 */
[----:B------:R-:W2:Y:S04]  /*0ef0*/  LDG.E.CONSTANT R27, desc[UR10][R26.64] ;  /* 0x0000000a1a1b7981 */ /* 0x000ea8000c1e9900 */
[----:B------:R-:W3:Y:S04]  /*0f00*/  LDG.E.CONSTANT R45, desc[UR10][R44.64] ;  /* 0x0000000a2c2d7981 */ /* 0x000ee8000c1e9900 */
[----:B------:R-:W4:Y:S04]  /*0f10*/  LDG.E.CONSTANT R47, desc[UR10][R46.64] ;  /* 0x0000000a2e2f7981 */ /* 0x000f28000c1e9900 */
[----:B------:R-:W5:Y:S04]  /*0f20*/  LDG.E.CONSTANT R39, desc[UR10][R38.64] ;  /* 0x0000000a26277981 */ /* 0x000f68000c1e9900 */
[----:B------:R3:W5:Y:S04]  /*0f30*/  LDG.E.CONSTANT R29, desc[UR10][R28.64] ;  /* 0x0000000a1c1d7981 */ /* 0x000768000c1e9900 */
[----:B------:R1:W5:Y:S01]  /*0f40*/  LDG.E.CONSTANT R31, desc[UR10][R30.64] ;  /* 0x0000000a1e1f7981 */ /* 0x000362000c1e9900 */
[----:B0-----:R-:W-:-:S03]  /*0f50*/  IMAD.WIDE R36, R3, 0x4, R36 ;  /* 0x0000000403247825 */ /* 0x001fc600078e0224 */
[----:B------:R-:W5:Y:S04]  /*0f60*/  LDG.E.CONSTANT R35, desc[UR10][R34.64] ;  /* 0x0000000a22237981 */ /* 0x000f68000c1e9900 */
[----:B------:R-:W5:Y:S04]  /*0f70*/  LDG.E.U16.CONSTANT R50, desc[UR10][R50.64] ;  /* 0x0000000a32327981 */ /* 0x000f68000c1e9500 */
[----:B------:R-:W5:Y:S04]  /*0f80*/  LDG.E.CONSTANT R36, desc[UR10][R36.64] ;  /* 0x0000000a24247981 */ /* 0x000f68000c1e9900 */
[----:B------:R-:W5:Y:S04]  /*0f90*/  LDG.E.U16.CONSTANT R49, desc[UR10][R48.64] ;  /* 0x0000000a30317981 */ /* 0x000f68000c1e9500 */
[----:B------:R-:W5:Y:S04]  /*0fa0*/  LDG.E.U16.CONSTANT R42, desc[UR10][R42.64] ;  /* 0x0000000a2a2a7981 */ /* 0x000f68000c1e9500 */
[----:B------:R-:W5:Y:S04]  /*0fb0*/  LDG.E.CONSTANT R33, desc[UR10][R32.64] ;  /* 0x0000000a20217981 */ /* 0x000f68000c1e9900 */
[----:B------:R-:W5:Y:S04]  /*0fc0*/  LDG.E.U16.CONSTANT R41, desc[UR10][R40.64] ;  /* 0x0000000a28297981 */ /* 0x000f68000c1e9500 */
[----:B------:R5:W5:Y:S04]  /*0fd0*/  LDG.E.U16.CONSTANT R24, desc[UR10][R24.64] ;  /* 0x0000000a18187981 */ /* 0x000b68000c1e9500 */
[----:B------:R-:W5:Y:S04]  /*0fe0*/  LDG.E.U16.CONSTANT R37, desc[UR10][R22.64] ;  /* 0x0000000a16257981 */ /* 0x000f68000c1e9500 */
[----:B------:R-:W5:Y:S04]  /*0ff0*/  LDG.E.U16.CONSTANT R26, desc[UR10][R18.64] ;  /* 0x0000000a121a7981 */ /* 0x000f68000c1e9500 */
[----:B------:R0:W5:Y:S01]  /*1000*/  LDG.E.U16.CONSTANT R53, desc[UR10][R16.64] ;  /* 0x0000000a10357981 */ /* 0x000162000c1e9500 */
[----:B------:R-:W-:-:S02]  /*1010*/  ISETP.NE.AND P1, PT, R21, 0x1, PT ;  /* 0x000000011500780c */ /* 0x000fc40003f25270 */
[-C--:B--2---:R-:W-:Y:S02]  /*1020*/  SHF.R.U32.HI R27, RZ, R0.reuse, R27 ;  /* 0x00000000ff1b7219 */ /* 0x084fe4000001161b */
[-C--:B---3--:R-:W-:Y:S02]  /*1030*/  SHF.R.U32.HI R28, RZ, R0.reuse, R45 ;  /* 0x00000000ff1c7219 */ /* 0x088fe4000001162d */
[----:B-1----:R-:W-:Y:S02]  /*1040*/  LOP3.LUT R30, R27, 0xfffffff0, RZ, 0xcf, !PT ;  /* 0xfffffff01b1e7812 */ /* 0x002fe400078ecfff */
[----:B----4-:R-:W-:Y:S01]  /*1050*/  SHF.R.U32.HI R47, RZ, R0, R47 ;  /* 0x00000000ff2f7219 */ /* 0x010fe2000001162f */
[----:B-----5:R-:W-:Y:S01]  /*1060*/  IMAD.SHL.U32 R25, R36, 0x20, RZ ;  /* 0x0000002024197824 */ /* 0x020fe200078e00ff */
[----:B0-----:R-:W-:-:S04]  /*1070*/  SHF.R.U32.HI R16, RZ, 0x3, R36 ;  /* 0x00000003ff107819 */ /* 0x001fc80000011624 */
[----:B------:R-:W-:Y:S02]  /*1080*/  LOP3.LUT R25, R25, 0x1fe0, RZ, 0xc0, !PT ;  /* 0x00001fe019197812 */ /* 0x000fe400078ec0ff */
[----:B------:R-:W-:Y:S02]  /*1090*/  LOP3.LUT R17, R16, 0x1fe0, RZ, 0xc0, !PT ;  /* 0x00001fe010117812 */ /* 0x000fe400078ec0ff */
[C---:B------:R-:W-:Y:S02]  /*10a0*/  IADD3 R22, PT, PT, R4.reuse, R25, RZ ;  /* 0x0000001904167210 */ /* 0x040fe40007ffe0ff */
[----:B------:R-:W-:Y:S01]  /*10b0*/  SHF.R.U32.HI R16, RZ, 0xb, R36 ;  /* 0x0000000bff107819 */ /* 0x000fe20000011624 */
[----:B------:R-:W-:-:S03]  /*10c0*/  IMAD.IADD R25, R4, 0x1, R17 ;  /* 0x0000000104197824 */ /* 0x000fc600078e0211 */
[----:B------:R-:W0:Y:S01]  /*10d0*/  LDS R22, [R22] ;  /* 0x0000000016167984 */ /* 0x000e220000000800 */
[----:B------:R-:W-:Y:S02]  /*10e0*/  LOP3.LUT R17, R16, 0x1fe0, RZ, 0xc0, !PT ;  /* 0x00001fe010117812 */ /* 0x000fe400078ec0ff */
[----:B------:R-:W-:Y:S01]  /*10f0*/  LOP3.LUT R28, R28, 0xfffffff0, RZ, 0xcf, !PT ;  /* 0xfffffff01c1c7812 */ /* 0x000fe200078ecfff */
[----:B------:R-:W-:Y:S01]  /*1100*/  LDS R25, [R25] ;  /* 0x0000000019197984 */ /* 0x000fe20000000800 */
[----:B------:R-:W-:Y:S02]  /*1110*/  IADD3 R27, PT, PT, R4, R17, RZ ;  /* 0x00000011041b7210 */ /* 0x000fe40007ffe0ff */
[-C--:B------:R-:W-:Y:S01]  /*1120*/  SHF.R.U32.HI R39, RZ, R0.reuse, R39 ;  /* 0x00000000ff277219 */ /* 0x080fe20000011627 */
[----:B------:R-:W1:Y:S01]  /*1130*/  LDS.128 R16, [UR7+-0x400] ;  /* 0xfffc0007ff107984 */ /* 0x000e620008000c00 */
[----:B------:R-:W-:Y:S02]  /*1140*/  LOP3.LUT R47, R47, 0xfffffff0, RZ, 0xcf, !PT ;  /* 0xfffffff02f2f7812 */ /* 0x000fe400078ecfff */
[----:B------:R-:W-:Y:S01]  /*1150*/  LOP3.LUT R23, R39, 0xfffffff0, RZ, 0xcf, !PT ;  /* 0xfffffff027177812 */ /* 0x000fe200078ecfff */
[----:B------:R-:W-:Y:S01]  /*1160*/  I2F.F16 R28, R28 ;  /* 0x0000001c001c7306 */ /* 0x000fe20000200c00 */
[----:B------:R-:W-:Y:S01]  /*1170*/  SHF.R.U32.HI R36, RZ, 0x13, R36 ;  /* 0x00000013ff247819 */ /* 0x000fe20000011624 */
[----:B------:R-:W2:Y:S01]  /*1180*/  LDS R27, [R27] ;  /* 0x000000001b1b7984 */ /* 0x000ea20000000800 */
[----:B------:R-:W-:-:S05]  /*1190*/  SHF.R.U32.HI R29, RZ, R0, R29 ;  /* 0x00000000ff1d7219 */ /* 0x000fca000001161d */
[----:B------:R-:W3:Y:S01]  /*11a0*/  I2F.F16 R45, R47 ;  /* 0x0000002f002d7306 */ /* 0x000ee20000200c00 */
[----:B------:R-:W-:Y:S02]  /*11b0*/  LOP3.LUT R39, R36, 0x1fe0, RZ, 0xc0, !PT ;  /* 0x00001fe024277812 */ /* 0x000fe400078ec0ff */
[----:B------:R-:W-:-:S05]  /*11c0*/  LOP3.LUT R36, R29, 0xfffffff0, RZ, 0xcf, !PT ;  /* 0xfffffff01d247812 */ /* 0x000fca00078ecfff */
[----:B------:R-:W4:Y:S01]  /*11d0*/  I2F.F16 R23, R23 ;  /* 0x0000001700177306 */ /* 0x000f220000200c00 */
[-C--:B------:R-:W-:Y:S01]  /*11e0*/  SHF.R.U32.HI R32, RZ, R0.reuse, R31 ;  /* 0x00000000ff207219 */ /* 0x080fe2000001161f */
[----:B------:R-:W-:Y:S01]  /*11f0*/  IMAD.IADD R29, R4, 0x1, R39 ;  /* 0x00000001041d7824 */ /* 0x000fe200078e0227 */
[----:B------:R-:W-:Y:S02]  /*1200*/  SHF.R.U32.HI R35, RZ, R0, R35 ;  /* 0x00000000ff237219 */ /* 0x000fe40000011623 */
[----:B------:R-:W-:-:S03]  /*1210*/  LOP3.LUT R32, R32, 0xfffffff0, RZ, 0xcf, !PT ;  /* 0xfffffff020207812 */ /* 0x000fc600078ecfff */
[----:B------:R-:W5:Y:S01]  /*1220*/  I2F.F16 R30, R30 ;  /* 0x0000001e001e7306 */ /* 0x000f620000200c00 */
[----:B---3--:R-:W-:Y:S01]  /*1230*/  HMUL2 R45, R50.H0_H0, R45.H0_H0 ;  /* 0x2000002d322d7232 */ /* 0x008fe20000000800 */
[----:B------:R-:W3:Y:S01]  /*1240*/  LDS R29, [R29] ;  /* 0x000000001d1d7984 */ /* 0x000ee20000000800 */
[----:B------:R-:W-:Y:S01]  /*1250*/  HMUL2 R28, R49.H0_H0, R28.H0_H0 ;  /* 0x2000001c311c7232 */ /* 0x000fe20000000800 */
[----:B------:R-:W-:Y:S01]  /*1260*/  LOP3.LUT R34, R35, 0xfffffff0, RZ, 0xcf, !PT ;  /* 0xfffffff023227812 */ /* 0x000fe200078ecfff */
[----:B----4-:R-:W-:-:S03]  /*1270*/  HMUL2 R35, R42.H0_H0, R23.H0_H0 ;  /* 0x200000172a237232 */ /* 0x010fc60000000800 */
[----:B------:R-:W4:Y:S01]  /*1280*/  I2F.F16 R31, R36 ;  /* 0x00000024001f7306 */ /* 0x000f220000200c00 */
[----:B------:R-:W-:Y:S02]  /*1290*/  PRMT R23, R50, 0x5410, R49 ;  /* 0x0000541032177816 */ /* 0x000fe40000000031 */
[----:B------:R-:W-:Y:S02]  /*12a0*/  PRMT R45, R45, 0x5410, R28 ;  /* 0x000054102d2d7816 */ /* 0x000fe4000000001c */
[----:B------:R-:W-:-:S03]  /*12b0*/  SHF.R.U32.HI R33, RZ, R0, R33 ;  /* 0x00000000ff217219 */ /* 0x000fc60000011621 */
[----:B------:R-:W2:Y:S01]  /*12c0*/  I2F.F16 R32, R32 ;  /* 0x0000002000207306 */ /* 0x000ea20000200c00 */
[----:B------:R-:W-:Y:S01]  /*12d0*/  LOP3.LUT R33, R33, 0xfffffff0, RZ, 0xcf, !PT ;  /* 0xfffffff021217812 */ /* 0x000fe200078ecfff */
[----:B-----5:R-:W-:Y:S02]  /*12e0*/  HMUL2 R30, R41.H0_H0, R30.H0_H0 ;  /* 0x2000001e291e7232 */ /* 0x020fe40000000800 */
[----:B0-----:R-:W-:Y:S01]  /*12f0*/  HFMA2 R23, R22, R23, R45 ;  /* 0x0000001716177231 */ /* 0x001fe2000000002d */
[----:B------:R-:W-:Y:S02]  /*1300*/  PRMT R42, R42, 0x5410, R41 ;  /* 0x000054102a2a7816 */ /* 0x000fe40000000029 */
[----:B------:R-:W-:Y:S01]  /*1310*/  PRMT R35, R35, 0x5410, R30 ;  /* 0x0000541023237816 */ /* 0x000fe2000000001e */
[----:B------:R-:W0:Y:S01]  /*1320*/  I2F.F16 R33, R33 ;  /* 0x0000002100217306 */ /* 0x000e220000200c00 */
[----:B----4-:R-:W-:Y:S02]  /*1330*/  HMUL2 R31, R24.H0_H0, R31.H0_H0 ;  /* 0x2000001f181f7232 */ /* 0x010fe40000000800 */
[----:B-1----:R-:W-:-:S05]  /*1340*/  HFMA2 R16, R23, R16, RZ ;  /* 0x0000001017107231 */ /* 0x002fca00000000ff */
[----:B------:R-:W1:Y:S01]  /*1350*/  I2F.F16 R34, R34 ;  /* 0x0000002200227306 */ /* 0x000e620000200c00 */
[----:B--2---:R-:W-:Y:S02]  /*1360*/  HMUL2 R32, R37.H0_H0, R32.H0_H0 ;  /* 0x2000002025207232 */ /* 0x004fe40000000800 */
[----:B------:R-:W-:Y:S01]  /*1370*/  HFMA2 R22, R25, R42, R35 ;  /* 0x0000002a19167231 */ /* 0x000fe20000000023 */
[----:B------:R-:W-:Y:S02]  /*1380*/  PRMT R24, R24, 0x5410, R37 ;  /* 0x0000541018187816 */ /* 0x000fe40000000025 */
[----:B------:R-:W-:Y:S01]  /*1390*/  PRMT R31, R31, 0x5410, R32 ;  /* 0x000054101f1f7816 */ /* 0x000fe20000000020 */
[----:B------:R-:W-:-:S04]  /*13a0*/  HFMA2 R16, R22, R17, R16 ;  /* 0x0000001116107231 */ /* 0x000fc80000000010 */
[----:B------:R-:W-:Y:S02]  /*13b0*/  HFMA2 R25, R27, R24, R31 ;  /* 0x000000181b197231 */ /* 0x000fe4000000001f */
[----:B0-----:R-:W-:Y:S02]  /*13c0*/  HMUL2 R33, R26.H0_H0, R33.H0_H0 ;  /* 0x200000211a217232 */ /* 0x001fe40000000800 */
[----:B-1----:R-:W-:Y:S01]  /*13d0*/  HMUL2 R34, R53.H0_H0, R34.H0_H0 ;  /* 0x2000002235227232 */ /* 0x002fe20000000800 */
[----:B------:R-:W-:Y:S01]  /*13e0*/  PRMT R24, R26, 0x5410, R53 ;  /* 0x000054101a187816 */ /* 0x000fe20000000035 */
[----:B------:R-:W-:-:S03]  /*13f0*/  HFMA2 R16, R25, R18, R16 ;  /* 0x0000001219107231 */ /* 0x000fc60000000010 */
[----:B------:R-:W-:-:S05]  /*1400*/  PRMT R33, R33, 0x5410, R34 ;  /* 0x0000541021217816 */ /* 0x000fca0000000022 */
[----:B---3--:R-:W-:-:S04]  /*1410*/  HFMA2 R24, R29, R24, R33 ;  /* 0x000000181d187231 */ /* 0x008fc80000000021 */
[----:B------:R-:W-:-:S04]  /*1420*/  HFMA2 R16, R24, R19, R16 ;  /* 0x0000001318107231 */ /* 0x000fc80000000010 */
[----:B------:R-:W-:-:S04]  /*1430*/  HADD2 R16, R16.H0_H0, R16.H1_H1 ;  /* 0x3000001010107230 */ /* 0x000fc80000000800 */
[----:B------:R-:W-:Y:S01]  /*1440*/  HADD2 R14, R14.H0_H0, R16.H0_H0 ;  /* 0x200000100e0e7230 */ /* 0x000fe20000000800 */
[----:B------:R-:W-:Y:S06]  /*1450*/  @!P1 BRA `(.L_x_46) ;  /* 0x0000000000f49947 */ /* 0x000fec0003800000 */
[----:B------:R-:W0:Y:S01]  /*1460*/  LDS.128 R16, [UR7+-0x300] ;  /* 0xfffd0007ff107984 */ /* 0x000e220008000c00 */
[----:B------:R-:W-:Y:S01]  /*1470*/  ISETP.NE.AND P1, PT, R21, 0x2, PT ;  /* 0x000000021500780c */ /* 0x000fe20003f25270 */
[----:B0-----:R-:W-:-:S04]  /*1480*/  HFMA2 R16, R23, R16, RZ ;  /* 0x0000001017107231 */ /* 0x001fc800000000ff */
[----:B------:R-:W-:-:S04]  /*1490*/  HFMA2 R16, R22, R17, R16 ;  /* 0x0000001116107231 */ /* 0x000fc80000000010 */
[----:B------:R-:W-:-:S04]  /*14a0*/  HFMA2 R16, R25, R18, R16 ;  /* 0x0000001219107231 */ /* 0x000fc80000000010 */
        /* <DEDUP_REMOVED lines=22> */
[----:B------:R-:W0:Y:S01]  /*1610*/  LDS.128 R16, [UR7] ;  /* 0x00000007ff107984 */ /* 0x000e220008000c00 */
        /* <DEDUP_REMOVED lines=8> */
[----:B------:R-:W0:Y:S01]  /*16a0*/  LDS.128 R16, [UR7+0x100] ;  /* 0x00010007ff107984 */ /* 0x000e220008000c00 */
        /* <DEDUP_REMOVED lines=17> */
[----:B------:R-:W0:Y:S02]  /*17c0*/  LDS.128 R16, [UR7+0x300] ;  /* 0x00030007ff107984 */ /* 0x000e240008000c00 */
[----:B0-----:R-:W-:-:S04]  /*17d0*/  HFMA2 R16, R23, R16, RZ ;  /* 0x0000001017107231 */ /* 0x001fc800000000ff */
[----:B------:R-:W-:-:S04]  /*17e0*/  HFMA2 R16, R22, R17, R16 ;  /* 0x0000001116107231 */ /* 0x000fc80000000010 */
[----:B------:R-:W-:-:S04]  /*17f0*/  HFMA2 R16, R25, R18, R16 ;  /* 0x0000001219107231 */ /* 0x000fc80000000010 */
[----:B------:R-:W-:-:S04]  /*1800*/  HFMA2 R16, R24, R19, R16 ;  /* 0x0000001318107231 */ /* 0x000fc80000000010 */
[----:B------:R-:W-:-:S04]  /*1810*/  HADD2 R16, R16.H0_H0, R16.H1_H1 ;  /* 0x3000001010107230 */ /* 0x000fc80000000800 */
[----:B------:R-:W-:-:S07]  /*1820*/  HADD2 R5, R5.H0_H0, R16.H0_H0 ;  /* 0x2000001005057230 */ /* 0x000fce0000000800 */
.L_x_46:
[----:B------:R-:W-:Y:S01]  /*1830*/  IADD3 R16, P1, PT, R12, 0x20, RZ ;  /* 0x000000200c107810 */ /* 0x000fe20007f3e0ff */
[----:B------:R-:W-:Y:S01]  /*1840*/  UIADD3 UR7, UPT, UPT, UR7, 0x10, URZ ;  /* 0x0000001007077890 */ /* 0x000fe2000fffe0ff */
[----:B------:R-:W-:-:S03]  /*1850*/  IADD3 R3, PT, PT, R3, UR14, RZ ;  /* 0x0000000e03037c10 */ /* 0x000fc6000fffe0ff */
[----:B------:R-:W-:Y:S01]  /*1860*/  IMAD.X R17, RZ, RZ, R13, P1 ;  /* 0x000000ffff117224 */ /* 0x000fe200008e060d */
[----:B------:R-:W-:Y:S07]  /*1870*/  @!P0 BRA `(.L_x_47) ;  /* 0xfffffff000d88947 */ /* 0x000fee000383ffff */
.L_x_45:
[----:B------:R-:W-:-:S13]  /*1880*/  ISETP.GT.AND P0, PT, R21, RZ, PT ;  /* 0x000000ff1500720c */ /* 0x000fda0003f04270 */
[----:B------:R-:W-:Y:S05]  /*1890*/  @!P0 EXIT ;  /* 0x000000000000894d */ /* 0x000fea0003800000 */
[----:B------:R-:W0:Y:S01]  /*18a0*/  LDC R0, c[0x0][0x3b8] ;  /* 0x0000ee00ff007b82 */ /* 0x000e220000000800 */
[----:B------:R-:W-:Y:S07]  /*18b0*/  BSSY.RECONVERGENT B0, `(.L_x_48) ;  /* 0x0000011000007945 */ /* 0x000fee0003800200 */
[----:B------:R-:W1:Y:S01]  /*18c0*/  LDC.64 R12, c[0x0][0x390] ;  /* 0x0000e400ff0c7b82 */ /* 0x000e620000000a00 */
[----:B0-----:R-:W-:-:S04]  /*18d0*/  IMAD R15, R0, UR8, R15 ;  /* 0x00000008000f7c24 */ /* 0x001fc8000f8e020f */
[----:B-1----:R-:W-:-:S03]  /*18e0*/  IMAD.WIDE R12, R15, 0x2, R12 ;  /* 0x000000020f0c7825 */ /* 0x002fc600078e020c */
[C---:B------:R-:W-:Y:S02]  /*18f0*/  LOP3.LUT R16, R12.reuse, 0xfffffffd, RZ, 0xc0, !PT ;  /* 0xfffffffd0c107812 */ /* 0x040fe400078ec0ff */
[----:B------:R-:W-:Y:S02]  /*1900*/  MOV R17, R13 ;  /* 0x0000000d00117202 */ /* 0x000fe40000000f00 */
[----:B------:R-:W-:-:S03]  /*1910*/  LOP3.LUT R2, R12, 0x2, RZ, 0xc0, !PT ;  /* 0x000000020c027812 */ /* 0x000fc600078ec0ff */
[----:B------:R0:W5:Y:S01]  /*1920*/  LD.E R15, desc[UR10][R16.64] ;  /* 0x0000000a100f7980 */ /* 0x000162000c101900 */
[----:B------:R-:W-:Y:S01]  /*1930*/  ISETP.EQ.U32.AND P0, PT, R2, RZ, PT ;  /* 0x000000ff0200720c */ /* 0x000fe20003f02070 */
[----:B------:R-:W-:-:S05]  /*1940*/  IMAD.MOV.U32 R2, RZ, RZ, 0x3254 ;  /* 0x00003254ff027424 */ /* 0x000fca00078e00ff */
[----:B------:R-:W-:-:S07]  /*1950*/  SEL R3, R2, 0x7610, P0 ;  /* 0x0000761002037807 */ /* 0x000fce0000000000 */
.L_x_49:
[----:B-----5:R-:W-:-:S05]  /*1960*/  HADD2 R4, R15, R14.H0_H0 ;  /* 0x2000000e0f047230 */ /* 0x020fca0000000000 */
[----:B------:R-:W-:-:S05]  /*1970*/  PRMT R19, R15, R3, R4 ;  /* 0x000000030f137216 */ /* 0x000fca0000000004 */
[----:B------:R-:W2:Y:S02]  /*1980*/  ATOM.E.CAS.STRONG.GPU PT, R4, [R16], R15, R19 ;  /* 0x0000000f1004738b */ /* 0x000ea400001ee113 */
[----:B--2---:R-:W-:Y:S02]  /*1990*/  ISETP.NE.U32.AND P0, PT, R4, R15, PT ;  /* 0x0000000f0400720c */ /* 0x004fe40003f05070 */
[----:B------:R-:W-:-:S11]  /*19a0*/  MOV R15, R4 ;  /* 0x00000004000f7202 */ /* 0x000fd60000000f00 */
[----:B------:R-:W-:Y:S05]  /*19b0*/  @P0 BRA `(.L_x_49) ;  /* 0xfffffffc00e80947 */ /* 0x000fea000383ffff */
[----:B------:R-:W-:Y:S05]  /*19c0*/  BSYNC.RECONVERGENT B0 ;  /* 0x0000000000007941 */ /* 0x000fea0003800200 */
.L_x_48:
[----:B------:R-:W-:-:S13]  /*19d0*/  ISETP.NE.AND P0, PT, R21, 0x1, PT ;  /* 0x000000011500780c */ /* 0x000fda0003f05270 */
[----:B------:R-:W-:Y:S05]  /*19e0*/  @!P0 EXIT ;  /* 0x000000000000894d */ /* 0x000fea0003800000 */
[----:B------:R-:W-:Y:S01]  /*19f0*/  IMAD.WIDE R12, R0, 0x2, R12 ;  /* 0x00000002000c7825 */ /* 0x000fe200078e020c */
[----:B------:R-:W-:Y:S03]  /*1a00*/  BSSY.RECONVERGENT B0, `(.L_x_50) ;  /* 0x000000d000007945 */ /* 0x000fe60003800200 */
[----:B------:R-:W-:Y:S01]  /*1a10*/  IMAD.MOV.U32 R15, RZ, RZ, R13 ;  /* 0x000000ffff0f7224 */ /* 0x000fe200078e000d */
[C---:B------:R-:W-:Y:S02]  /*1a20*/  LOP3.LUT R14, R12.reuse, 0xfffffffd, RZ, 0xc0, !PT ;  /* 0xfffffffd0c0e7812 */ /* 0x040fe400078ec0ff */
[----:B------:R-:W-:-:S03]  /*1a30*/  LOP3.LUT R3, R12, 0x2, RZ, 0xc0, !PT ;  /* 0x000000020c037812 */ /* 0x000fc600078ec0ff */
[----:B------:R1:W5:Y:S01]  /*1a40*/  LD.E R4, desc[UR10][R14.64] ;  /* 0x0000000a0e047980 */ /* 0x000362000c101900 */
[----:B------:R-:W-:-:S04]  /*1a50*/  ISETP.EQ.U32.AND P0, PT, R3, RZ, PT ;  /* 0x000000ff0300720c */ /* 0x000fc80003f02070 */
[----:B------:R-:W-:-:S09]  /*1a60*/  SEL R3, R2, 0x7610, P0 ;  /* 0x0000761002037807 */ /* 0x000fd20000000000 */
.L_x_51:
[----:B0----5:R-:W-:-:S05]  /*1a70*/  HADD2 R16, R4, R11.H0_H0 ;  /* 0x2000000b04107230 */ /* 0x021fca0000000000 */
[----:B------:R-:W-:-:S06]  /*1a80*/  PRMT R17, R4, R3, R16 ;  /* 0x0000000304117216 */ /* 0x000fcc0000000010 */
[----:B------:R-:W2:Y:S02]  /*1a90*/  ATOM.E.CAS.STRONG.GPU PT, R17, [R14], R4, R17 ;  /* 0x000000040e11738b */ /* 0x000ea400001ee111 */
[----:B--2---:R-:W-:Y:S02]  /*1aa0*/  ISETP.NE.U32.AND P0, PT, R17, R4, PT ;  /* 0x000000041100720c */ /* 0x004fe40003f05070 */
[----:B------:R-:W-:-:S11]  /*1ab0*/  MOV R4, R17 ;  /* 0x0000001100047202 */ /* 0x000fd60000000f00 */
[----:B------:R-:W-:Y:S05]  /*1ac0*/  @P0 BRA `(.L_x_51) ;  /* 0xfffffffc00e80947 */ /* 0x000fea000383ffff */
[----:B------:R-:W-:Y:S05]  /*1ad0*/  BSYNC.RECONVERGENT B0 ;  /* 0x0000000000007941 */ /* 0x000fea0003800200 */
.L_x_50:
[----:B------:R-:W-:-:S13]  /*1ae0*/  ISETP.NE.AND P0, PT, R21, 0x2, PT ;  /* 0x000000021500780c */ /* 0x000fda0003f05270 */
[----:B------:R-:W-:Y:S05]  /*1af0*/  @!P0 EXIT ;  /* 0x000000000000894d */ /* 0x000fea0003800000 */
[----:B------:R-:W-:Y:S01]  /*1b00*/  IMAD.WIDE R12, R0, 0x2, R12 ;  /* 0x00000002000c7825 */ /* 0x000fe200078e020c */
[----:B------:R-:W-:Y:S03]  /*1b10*/  BSSY.RECONVERGENT B0, `(.L_x_52) ;  /* 0x000000d000007945 */ /* 0x000fe60003800200 */
[----:B-1----:R-:W-:Y:S01]  /*1b20*/  IMAD.MOV.U32 R15, RZ, RZ, R13 ;  /* 0x000000ffff0f7224 */ /* 0x002fe200078e000d */
[C---:B------:R-:W-:Y:S02]  /*1b30*/  LOP3.LUT R14, R12.reuse, 0xfffffffd, RZ, 0xc0, !PT ;  /* 0xfffffffd0c0e7812 */ /* 0x040fe400078ec0ff */
[----:B------:R-:W-:-:S03]  /*1b40*/  LOP3.LUT R3, R12, 0x2, RZ, 0xc0, !PT ;  /* 0x000000020c037812 */ /* 0x000fc600078ec0ff */
[----:B------:R0:W5:Y:S01]  /*1b50*/  LD.E R11, desc[UR10][R14.64] ;  /* 0x0000000a0e0b7980 */ /* 0x000162000c101900 */
[----:B------:R-:W-:-:S04]  /*1b60*/  ISETP.EQ.U32.AND P0, PT, R3, RZ, PT ;  /* 0x000000ff0300720c */ /* 0x000fc80003f02070 */
[----:B------:R-:W-:-:S09]  /*1b70*/  SEL R3, R2, 0x7610, P0 ;  /* 0x0000761002037807 */ /* 0x000fd20000000000 */
.L_x_53:
[----:B-----5:R-:W-:-:S05]  /*1b80*/  HADD2 R4, R11, R10.H0_H0 ;  /* 0x2000000a0b047230 */ /* 0x020fca0000000000 */
[----:B------:R-:W-:-:S05]  /*1b90*/  PRMT R17, R11, R3, R4 ;  /* 0x000000030b117216 */ /* 0x000fca0000000004 */
[----:B------:R-:W2:Y:S02]  /*1ba0*/  ATOM.E.CAS.STRONG.GPU PT, R4, [R14], R11, R17 ;  /* 0x0000000b0e04738b */ /* 0x000ea400001ee111 */
[----:B--2---:R-:W-:Y:S02]  /*1bb0*/  ISETP.NE.U32.AND P0, PT, R4, R11, PT ;  /* 0x0000000b0400720c */ /* 0x004fe40003f05070 */
[----:B------:R-:W-:-:S11]  /*1bc0*/  MOV R11, R4 ;  /* 0x00000004000b7202 */ /* 0x000fd60000000f00 */
[----:B------:R-:W-:Y:S05]  /*1bd0*/  @P0 BRA `(.L_x_53) ;  /* 0xfffffffc00e80947 */ /* 0x000fea000383ffff */
[----:B------:R-:W-:Y:S05]  /*1be0*/  BSYNC.RECONVERGENT B0 ;  /* 0x0000000000007941 */ /* 0x000fea0003800200 */
.L_x_52:
        /* <DEDUP_REMOVED lines=10> */
.L_x_55:
[----:B0----5:R-:W-:-:S05]  /*1c90*/  HADD2 R14, R4, R9.H0_H0 ;  /* 0x20000009040e7230 */ /* 0x021fca0000000000 */
[----:B------:R-:W-:-:S06]  /*1ca0*/  PRMT R15, R4, R3, R14 ;  /* 0x00000003040f7216 */ /* 0x000fcc000000000e */
[----:B------:R-:W2:Y:S02]  /*1cb0*/  ATOM.E.CAS.STRONG.GPU PT, R15, [R10], R4, R15 ;  /* 0x000000040a0f738b */ /* 0x000ea400001ee10f */
[----:B--2---:R-:W-:Y:S02]  /*1cc0*/  ISETP.NE.U32.AND P0, PT, R15, R4, PT ;  /* 0x000000040f00720c */ /* 0x004fe40003f05070 */
[----:B------:R-:W-:-:S11]  /*1cd0*/  MOV R4, R15 ;  /* 0x0000000f00047202 */ /* 0x000fd60000000f00 */
[----:B------:R-:W-:Y:S05]  /*1ce0*/  @P0 BRA `(.L_x_55) ;  /* 0xfffffffc00e80947 */ /* 0x000fea000383ffff */
[----:B------:R-:W-:Y:S05]  /*1cf0*/  BSYNC.RECONVERGENT B0 ;  /* 0x0000000000007941 */ /* 0x000fea0003800200 */
.L_x_54:
        /* <DEDUP_REMOVED lines=10> */
.L_x_57:
[----:B-----5:R-:W-:-:S05]  /*1da0*/  HADD2 R4, R9, R8.H0_H0 ;  /* 0x2000000809047230 */ /* 0x020fca0000000000 */
[----:B------:R-:W-:-:S05]  /*1db0*/  PRMT R15, R9, R3, R4 ;  /* 0x00000003090f7216 */ /* 0x000fca0000000004 */
[----:B------:R-:W2:Y:S02]  /*1dc0*/  ATOM.E.CAS.STRONG.GPU PT, R4, [R10], R9, R15 ;  /* 0x000000090a04738b */ /* 0x000ea400001ee10f */
[----:B--2---:R-:W-:Y:S02]  /*1dd0*/  ISETP.NE.U32.AND P0, PT, R4, R9, PT ;  /* 0x000000090400720c */ /* 0x004fe40003f05070 */
[----:B------:R-:W-:-:S11]  /*1de0*/  MOV R9, R4 ;  /* 0x0000000400097202 */ /* 0x000fd60000000f00 */
[----:B------:R-:W-:Y:S05]  /*1df0*/  @P0 BRA `(.L_x_57) ;  /* 0xfffffffc00e80947 */ /* 0x000fea000383ffff */
[----:B------:R-:W-:Y:S05]  /*1e00*/  BSYNC.RECONVERGENT B0 ;  /* 0x0000000000007941 */ /* 0x000fea0003800200 */
.L_x_56:
        /* <DEDUP_REMOVED lines=10> */
.L_x_59:
[----:B0----5:R-:W-:-:S05]  /*1eb0*/  HADD2 R10, R4, R7.H0_H0 ;  /* 0x20000007040a7230 */ /* 0x021fca0000000000 */
[----:B------:R-:W-:-:S06]  /*1ec0*/  PRMT R11, R4, R3, R10 ;  /* 0x00000003040b7216 */ /* 0x000fcc000000000a */
[----:B------:R-:W2:Y:S02]  /*1ed0*/  ATOM.E.CAS.STRONG.GPU PT, R11, [R8], R4, R11 ;  /* 0x00000004080b738b */ /* 0x000ea400001ee10b */
[----:B--2---:R-:W-:Y:S02]  /*1ee0*/  ISETP.NE.U32.AND P0, PT, R11, R4, PT ;  /* 0x000000040b00720c */ /* 0x004fe40003f05070 */
[----:B------:R-:W-:-:S11]  /*1ef0*/  MOV R4, R11 ;  /* 0x0000000b00047202 */ /* 0x000fd60000000f00 */
[----:B------:R-:W-:Y:S05]  /*1f00*/  @P0 BRA `(.L_x_59) ;  /* 0xfffffffc00e80947 */ /* 0x000fea000383ffff */
[----:B------:R-:W-:Y:S05]  /*1f10*/  BSYNC.RECONVERGENT B0 ;  /* 0x0000000000007941 */ /* 0x000fea0003800200 */
.L_x_58:
        /* <DEDUP_REMOVED lines=10> */
.L_x_61:
[----:B-----5:R-:W-:-:S05]  /*1fc0*/  HADD2 R4, R7, R6.H0_H0 ;  /* 0x2000000607047230 */ /* 0x020fca0000000000 */
[----:B------:R-:W-:-:S05]  /*1fd0*/  PRMT R11, R7, R3, R4 ;  /* 0x00000003070b7216 */ /* 0x000fca0000000004 */
[----:B------:R-:W2:Y:S02]  /*1fe0*/  ATOM.E.CAS.STRONG.GPU PT, R4, [R8], R7, R11 ;  /* 0x000000070804738b */ /* 0x000ea400001ee10b */
[----:B--2---:R-:W-:Y:S02]  /*1ff0*/  ISETP.NE.U32.AND P0, PT, R4, R7, PT ;  /* 0x000000070400720c */ /* 0x004fe40003f05070 */
[----:B------:R-:W-:-:S11]  /*2000*/  MOV R7, R4 ;  /* 0x0000000400077202 */ /* 0x000fd60000000f00 */
[----:B------:R-:W-:Y:S05]  /*2010*/  @P0 BRA `(.L_x_61) ;  /* 0xfffffffc00e80947 */ /* 0x000fea000383ffff */
[----:B------:R-:W-:Y:S05]  /*2020*/  BSYNC.RECONVERGENT B0 ;  /* 0x0000000000007941 */ /* 0x000fea0003800200 */
.L_x_60:
[----:B------:R-:W-:-:S13]  /*2030*/  ISETP.NE.AND P0, PT, R21, 0x7, PT ;  /* 0x000000071500780c */ /* 0x000fda0003f05270 */
[----:B------:R-:W-:Y:S05]  /*2040*/  @!P0 EXIT ;  /* 0x000000000000894d */ /* 0x000fea0003800000 */
[----:B------:R-:W-:-:S04]  /*2050*/  IMAD.WIDE R12, R0, 0x2, R12 ;  /* 0x00000002000c7825 */ /* 0x000fc800078e020c */
[----:B------:R-:W-:Y:S01]  /*2060*/  IMAD.MOV.U32 R7, RZ, RZ, R13 ;  /* 0x000000ffff077224 */ /* 0x000fe200078e000d */
[C---:B------:R-:W-:Y:S02]  /*2070*/  LOP3.LUT R6, R12.reuse, 0xfffffffd, RZ, 0xc0, !PT ;  /* 0xfffffffd0c067812 */ /* 0x040fe400078ec0ff */
[----:B------:R-:W-:-:S03]  /*2080*/  LOP3.LUT R0, R12, 0x2, RZ, 0xc0, !PT ;  /* 0x000000020c007812 */ /* 0x000fc600078ec0ff */
[----:B------:R1:W5:Y:S01]  /*2090*/  LD.E R3, desc[UR10][R6.64] ;  /* 0x0000000a06037980 */ /* 0x000362000c101900 */
[----:B------:R-:W-:-:S04]  /*20a0*/  ISETP.EQ.U32.AND P0, PT, R0, RZ, PT ;  /* 0x000000ff0000720c */ /* 0x000fc80003f02070 */
[----:B------:R-:W-:-:S09]  /*20b0*/  SEL R2, R2, 0x7610, P0 ;  /* 0x0000761002027807 */ /* 0x000fd20000000000 */
.L_x_62:
[----:B-----5:R-:W-:-:S05]  /*20c0*/  HADD2 R0, R3, R5.H0_H0 ;  /* 0x2000000503007230 */ /* 0x020fca0000000000 */
[----:B0-----:R-:W-:-:S05]  /*20d0*/  PRMT R9, R3, R2, R0 ;  /* 0x0000000203097216 */ /* 0x001fca0000000000 */
[----:B------:R-:W2:Y:S02]  /*20e0*/  ATOM.E.CAS.STRONG.GPU PT, R0, [R6], R3, R9 ;  /* 0x000000030600738b */ /* 0x000ea400001ee109 */
[----:B--2---:R-:W-:Y:S02]  /*20f0*/  ISETP.NE.U32.AND P0, PT, R0, R3, PT ;  /* 0x000000030000720c */ /* 0x004fe40003f05070 */
[----:B------:R-:W-:-:S11]  /*2100*/  MOV R3, R0 ;  /* 0x0000000000037202 */ /* 0x000fd60000000f00 */
[----:B------:R-:W-:Y:S05]  /*2110*/  @P0 BRA `(.L_x_62) ;  /* 0xfffffffc00e80947 */ /* 0x000fea000383ffff */
[----:B------:R-:W-:Y:S05]  /*2120*/  EXIT ;  /* 0x000000000000794d */ /* 0x000fea0003800000 */
.L_x_63:
        /* <DEDUP_REMOVED lines=13> */
.L_x_65:


//--------------------- .nv.shared._Z32gemm_half_q_half_alt_8bit_kernelPK7__half2PKjP6__halfPKS4_S3_PKiiii --------------------------
	.section	.nv.shared._Z32gemm_half_q_half_alt_8bit_kernelPK7__half2PKjP6__halfPKS4_S3_PKiiii,"aw",@nobits
	.sectionflags	@""
	.align	4
.nv.shared._Z32gemm_half_q_half_alt_8bit_kernelPK7__half2PKjP6__halfPKS4_S3_PKiiii:
	.zero		3072


//--------------------- .nv.shared.reserved.0     --------------------------
	.section	.nv.shared.reserved.0,"aw",@nobits
	.weak		__nv_reservedSMEM_offset_0_alias
	.size		__nv_reservedSMEM_offset_0_alias, 0, 64
	.other		__nv_reservedSMEM_offset_0_alias,@"STO_CUDA_RESERVED_SHARED STV_DEFAULT"
__nv_reservedSMEM_offset_0_alias:
	.zero		0
	.zero		64


//--------------------- .nv.shared._Z32gemm_half_q_half_alt_4bit_kernelPK7__half2PKjP6__halfPKS4_S3_PKiiii --------------------------
	.section	.nv.shared._Z32gemm_half_q_half_alt_4bit_kernelPK7__half2PKjP6__halfPKS4_S3_PKiiii,"aw",@nobits
	.sectionflags	@""
	.align	4
.nv.shared._Z32gemm_half_q_half_alt_4bit_kernelPK7__half2PKjP6__halfPKS4_S3_PKiiii:
	.zero		11264


//--------------------- .nv.constant0._Z32gemm_half_q_half_alt_8bit_kernelPK7__half2PKjP6__halfPKS4_S3_PKiiii --------------------------
	.section	.nv.constant0._Z32gemm_half_q_half_alt_8bit_kernelPK7__half2PKjP6__halfPKS4_S3_PKiiii,"a",@progbits
	.sectionflags	@""
	.align	4
.nv.constant0._Z32gemm_half_q_half_alt_8bit_kernelPK7__half2PKjP6__halfPKS4_S3_PKiiii:
	.zero		956


//--------------------- .nv.constant0._Z32gemm_half_q_half_alt_4bit_kernelPK7__half2PKjP6__halfPKS4_S3_PKiiii --------------------------
	.section	.nv.constant0._Z32gemm_half_q_half_alt_4bit_kernelPK7__half2PKjP6__halfPKS4_S3_PKiiii,"a",@progbits
	.sectionflags	@""
	.align	4
.nv.constant0._Z32gemm_half_q_half_alt_4bit_kernelPK7__half2PKjP6__halfPKS4_S3_PKiiii:
	.zero		956


//--------------------- SYMBOLS --------------------------

	.type		.nv.reservedSmem.offset0,@object
	.size		.nv.reservedSmem.offset0,0x4
	.type		.nv.reservedSmem.cap,@object
	.size		.nv.reservedSmem.cap,0x4
